	.target	sm_90a

	.elftype	@"ET_EXEC"


//--------------------- .note.nv.tkinfo           --------------------------
	.section	.note.nv.tkinfo,"",@"SHT_NOTE"
	.sectionflags	@"SHF_NOTE_NV_TKINFO"
	.tkinfo
        /*0018*/ 	.word	0x00000002
        /*0030*/ 	.string	""
        /*0030*/ 	.string	"ptxas"
        /*0030*/ 	.string	"Cuda compilation tools, release 13.0, V13.0.88"
        /*0030*/ 	.string	"Build cuda_13.0.r13.0/compiler.36424714_0"
        /*0030*/ 	.string	"-arch sm_90a -m 64 "



//--------------------- .note.nv.cuinfo           --------------------------
	.section	.note.nv.cuinfo,"",@"SHT_NOTE"
	.sectionflags	@"SHF_NOTE_NV_CUINFO"
        /*0018*/ 	.short	0x0002
        /*001a*/ 	.short	0x005a
        /*001c*/ 	.short	0x0082
	.zero		2


//--------------------- .nv.info                  --------------------------
	.section	.nv.info,"",@"SHT_CUDA_INFO"
	.align	4


	//----- nvinfo : EIATTR_REGCOUNT
	.align		4
        /*0000*/ 	.byte	0x04, 0x2f
        /*0002*/ 	.short	(.L_15 - .L_14)
	.align		4
.L_14:
        /*0004*/ 	.word	index@(_ZN7cutlass13device_kernelINS_4gemm6kernel13GemmUniversalIN4cute5tupleIJiiiiEEENS1_10collective13CollectiveMmaINS1_34MainloopSm90TmaGmmaWarpSpecializedILi4ENS5_IJNS4_1CILi2EEESB_NSA_ILi1EEEEEENS1_35KernelTmaWarpSpecializedCooperativeEEENS5_IJNSA_ILi128EEENSA_ILi64EEESH_EEENS_10bfloat16_tENS5_IJlSC_lEEESJ_SK_NS4_8TiledMMAINS4_8MMA_AtomIJNS4_4SM904GMMA27MMA_64x64x16_F32BF16BF16_SSILNSO_5MajorE0ELSQ_0ELNSO_7ScaleInE1ELSR_1EEEEEENS4_6LayoutINS5_IJSB_SC_SC_EEENS5_IJSC_NSA_ILi0EEESW_EEEEENS5_IJNS4_10UnderscoreESZ_SZ_EEEEENS4_23SM90_TMA_LOAD_MULTICASTENS4_14ComposedLayoutINS4_7SwizzleILi3ELi4ELi3EEENS4_18smem_ptr_flag_bitsILi16EEENSU_INS5_IJNSA_ILi8EEESH_EEENS5_IJSH_SC_EEEEEEEvNS4_8identityES12_S1C_vS1D_EENS_8epilogue10collective6detail29Sm90TmaWarpSpecializedAdapterINS1G_15DefaultEpilogueISJ_SK_SK_NS1F_6thread17LinearCombinationISJ_Li1EffLNS1K_9ScaleType4KindE0ELNS_15FloatRoundStyleE2ESJ_EENS1_15EpilogueDefaultEEEEEvvEEEEvNT_6ParamsE)
        /*0008*/ 	.word	0x000000a8


	//----- nvinfo : EIATTR_FRAME_SIZE
	.align		4
.L_15:
        /*000c*/ 	.byte	0x04, 0x11
        /*000e*/ 	.short	(.L_17 - .L_16)
	.align		4
.L_16:
        /*0010*/ 	.word	index@(_ZN7cutlass13device_kernelINS_4gemm6kernel13GemmUniversalIN4cute5tupleIJiiiiEEENS1_10collective13CollectiveMmaINS1_34MainloopSm90TmaGmmaWarpSpecializedILi4ENS5_IJNS4_1CILi2EEESB_NSA_ILi1EEEEEENS1_35KernelTmaWarpSpecializedCooperativeEEENS5_IJNSA_ILi128EEENSA_ILi64EEESH_EEENS_10bfloat16_tENS5_IJlSC_lEEESJ_SK_NS4_8TiledMMAINS4_8MMA_AtomIJNS4_4SM904GMMA27MMA_64x64x16_F32BF16BF16_SSILNSO_5MajorE0ELSQ_0ELNSO_7ScaleInE1ELSR_1EEEEEENS4_6LayoutINS5_IJSB_SC_SC_EEENS5_IJSC_NSA_ILi0EEESW_EEEEENS5_IJNS4_10UnderscoreESZ_SZ_EEEEENS4_23SM90_TMA_LOAD_MULTICASTENS4_14ComposedLayoutINS4_7SwizzleILi3ELi4ELi3EEENS4_18smem_ptr_flag_bitsILi16EEENSU_INS5_IJNSA_ILi8EEESH_EEENS5_IJSH_SC_EEEEEEEvNS4_8identityES12_S1C_vS1D_EENS_8epilogue10collective6detail29Sm90TmaWarpSpecializedAdapterINS1G_15DefaultEpilogueISJ_SK_SK_NS1F_6thread17LinearCombinationISJ_Li1EffLNS1K_9ScaleType4KindE0ELNS_15FloatRoundStyleE2ESJ_EENS1_15EpilogueDefaultEEEEEvvEEEEvNT_6ParamsE)
        /*0014*/ 	.word	0x00000000


	//----- nvinfo : EIATTR_MIN_STACK_SIZE
	.align		4
.L_17:
        /*0018*/ 	.byte	0x04, 0x12
        /*001a*/ 	.short	(.L_19 - .L_18)
	.align		4
.L_18:
        /*001c*/ 	.word	index@(_ZN7cutlass13device_kernelINS_4gemm6kernel13GemmUniversalIN4cute5tupleIJiiiiEEENS1_10collective13CollectiveMmaINS1_34MainloopSm90TmaGmmaWarpSpecializedILi4ENS5_IJNS4_1CILi2EEESB_NSA_ILi1EEEEEENS1_35KernelTmaWarpSpecializedCooperativeEEENS5_IJNSA_ILi128EEENSA_ILi64EEESH_EEENS_10bfloat16_tENS5_IJlSC_lEEESJ_SK_NS4_8TiledMMAINS4_8MMA_AtomIJNS4_4SM904GMMA27MMA_64x64x16_F32BF16BF16_SSILNSO_5MajorE0ELSQ_0ELNSO_7ScaleInE1ELSR_1EEEEEENS4_6LayoutINS5_IJSB_SC_SC_EEENS5_IJSC_NSA_ILi0EEESW_EEEEENS5_IJNS4_10UnderscoreESZ_SZ_EEEEENS4_23SM90_TMA_LOAD_MULTICASTENS4_14ComposedLayoutINS4_7SwizzleILi3ELi4ELi3EEENS4_18smem_ptr_flag_bitsILi16EEENSU_INS5_IJNSA_ILi8EEESH_EEENS5_IJSH_SC_EEEEEEEvNS4_8identityES12_S1C_vS1D_EENS_8epilogue10collective6detail29Sm90TmaWarpSpecializedAdapterINS1G_15DefaultEpilogueISJ_SK_SK_NS1F_6thread17LinearCombinationISJ_Li1EffLNS1K_9ScaleType4KindE0ELNS_15FloatRoundStyleE2ESJ_EENS1_15EpilogueDefaultEEEEEvvEEEEvNT_6ParamsE)
        /*0020*/ 	.word	0x00000000
.L_19:


//--------------------- .nv.compat                --------------------------
	.section	.nv.compat,"",@"SHT_CUDA_COMPAT_INFO"
	.align	4
        /*0000*/ 	.byte	0x02, 0x09, 0x01, 0x00, 0x02, 0x02, 0x04, 0x00, 0x02, 0x05, 0x05, 0x00, 0x03, 0x07, 0x01, 0x01
        /*0010*/ 	.byte	0x02, 0x03, 0x01, 0x00, 0x02, 0x06, 0x01, 0x00, 0x04, 0x0b, 0x08, 0x00, 0x00, 0x00, 0x00, 0x00
        /*0020*/ 	.byte	0x00, 0x00, 0x00, 0x00


//--------------------- .nv.info._ZN7cutlass13device_kernelINS_4gemm6kernel13GemmUniversalIN4cute5tupleIJiiiiEEENS1_10collective13CollectiveMmaINS1_34MainloopSm90TmaGmmaWarpSpecializedILi4ENS5_IJNS4_1CILi2EEESB_NSA_ILi1EEEEEENS1_35KernelTmaWarpSpecializedCooperativeEEENS5_IJNSA_ILi128EEENSA_ILi64EEESH_EEENS_10bfloat16_tENS5_IJlSC_lEEESJ_SK_NS4_8TiledMMAINS4_8MMA_AtomIJNS4_4SM904GMMA27MMA_64x64x16_F32BF16BF16_SSILNSO_5MajorE0ELSQ_0ELNSO_7ScaleInE1ELSR_1EEEEEENS4_6LayoutINS5_IJSB_SC_SC_EEENS5_IJSC_NSA_ILi0EEESW_EEEEENS5_IJNS4_10UnderscoreESZ_SZ_EEEEENS4_23SM90_TMA_LOAD_MULTICASTENS4_14ComposedLayoutINS4_7SwizzleILi3ELi4ELi3EEENS4_18smem_ptr_flag_bitsILi16EEENSU_INS5_IJNSA_ILi8EEESH_EEENS5_IJSH_SC_EEEEEEEvNS4_8identityES12_S1C_vS1D_EENS_8epilogue10collective6detail29Sm90TmaWarpSpecializedAdapterINS1G_15DefaultEpilogueISJ_SK_SK_NS1F_6thread17LinearCombinationISJ_Li1EffLNS1K_9ScaleType4KindE0ELNS_15FloatRoundStyleE2ESJ_EENS1_15EpilogueDefaultEEEEEvvEEEEvNT_6ParamsE --------------------------
	.section	.nv.info._ZN7cutlass13device_kernelINS_4gemm6kernel13GemmUniversalIN4cute5tupleIJiiiiEEENS1_10collective13CollectiveMmaINS1_34MainloopSm90TmaGmmaWarpSpecializedILi4ENS5_IJNS4_1CILi2EEESB_NSA_ILi1EEEEEENS1_35KernelTmaWarpSpecializedCooperativeEEENS5_IJNSA_ILi128EEENSA_ILi64EEESH_EEENS_10bfloat16_tENS5_IJlSC_lEEESJ_SK_NS4_8TiledMMAINS4_8MMA_AtomIJNS4_4SM904GMMA27MMA_64x64x16_F32BF16BF16_SSILNSO_5MajorE0ELSQ_0ELNSO_7ScaleInE1ELSR_1EEEEEENS4_6LayoutINS5_IJSB_SC_SC_EEENS5_IJSC_NSA_ILi0EEESW_EEEEENS5_IJNS4_10UnderscoreESZ_SZ_EEEEENS4_23SM90_TMA_LOAD_MULTICASTENS4_14ComposedLayoutINS4_7SwizzleILi3ELi4ELi3EEENS4_18smem_ptr_flag_bitsILi16EEENSU_INS5_IJNSA_ILi8EEESH_EEENS5_IJSH_SC_EEEEEEEvNS4_8identityES12_S1C_vS1D_EENS_8epilogue10collective6detail29Sm90TmaWarpSpecializedAdapterINS1G_15DefaultEpilogueISJ_SK_SK_NS1F_6thread17LinearCombinationISJ_Li1EffLNS1K_9ScaleType4KindE0ELNS_15FloatRoundStyleE2ESJ_EENS1_15EpilogueDefaultEEEEEvvEEEEvNT_6ParamsE,"",@"SHT_CUDA_INFO"
	.sectionflags	@""
	.align	4


	//----- nvinfo : EIATTR_CUDA_API_VERSION
	.align		4
        /*0000*/ 	.byte	0x04, 0x37
        /*0002*/ 	.short	(.L_21 - .L_20)
.L_20:
        /*0004*/ 	.word	0x00000082


	//----- nvinfo : EIATTR_KPARAM_INFO
	.align		4
.L_21:
        /*0008*/ 	.byte	0x04, 0x17
        /*000a*/ 	.short	(.L_23 - .L_22)
.L_22:
        /*000c*/ 	.word	0x00000000
        /*0010*/ 	.short	0x0000
        /*0012*/ 	.short	0x0070
        /*0014*/ 	.byte	0x00, 0xf0, 0x01, 0x10


	//----- nvinfo : EIATTR_SPARSE_MMA_MASK
	.align		4
.L_23:
        /*0018*/ 	.byte	0x03, 0x50
        /*001a*/ 	.short	0x0000


	//----- nvinfo : EIATTR_MAXREG_COUNT
	.align		4
        /*001c*/ 	.byte	0x03, 0x1b
        /*001e*/ 	.short	0x00a8


	//----- nvinfo : EIATTR_NUM_BARRIERS
	.align		4
        /*0020*/ 	.byte	0x02, 0x4c
        /*0022*/ 	.byte	0x01
	.zero		1


	//----- nvinfo : EIATTR_EXTERNS
	.align		4
        /*0024*/ 	.byte	0x04, 0x0f
        /*0026*/ 	.short	(.L_25 - .L_24)


	//   ....[0]....
	.align		4
.L_24:
        /*0028*/ 	.word	index@(__assertfail)


	//----- nvinfo : EIATTR_MERCURY_ISA_VERSION
	.align		4
.L_25:
        /*002c*/ 	.byte	0x03, 0x5f
        /*002e*/ 	.short	0x0101


	//----- nvinfo : EIATTR_INT_WARP_WIDE_INSTR_OFFSETS
	.align		4
        /*0030*/ 	.byte	0x04, 0x31
        /*0032*/ 	.short	(.L_27 - .L_26)


	//   ....[0]....
.L_26:
        /*0034*/ 	.word	0x00000480


	//   ....[1]....
        /*0038*/ 	.word	0x000004b0


	//   ....[2]....
        /*003c*/ 	.word	0x00000670


	//   ....[3]....
        /*0040*/ 	.word	0x00001cc0


	//----- nvinfo : EIATTR_COOP_GROUP_MASK_REGIDS
	.align		4
.L_27:
        /*0044*/ 	.byte	0x04, 0x29
        /*0046*/ 	.short	(.L_29 - .L_28)


	//   ....[0]....
.L_28:
        /*0048*/ 	.word	0xffffffff


	//   ....[1]....
        /*004c*/ 	.word	0xffffffff


	//   ....[2]....
        /*0050*/ 	.word	0xffffffff


	//   ....[3]....
        /*0054*/ 	.word	0xffffffff


	//   ....[4]....
        /*0058*/ 	.word	0xffffffff


	//   ....[5]....
        /*005c*/ 	.word	0xffffffff


	//----- nvinfo : EIATTR_COOP_GROUP_INSTR_OFFSETS
	.align		4
.L_29:
        /*0060*/ 	.byte	0x04, 0x28
        /*0062*/ 	.short	(.L_31 - .L_30)


	//   ....[0]....
.L_30:
        /*0064*/ 	.word	0x00000060


	//   ....[1]....
        /*0068*/ 	.word	0x00000070


	//   ....[2]....
        /*006c*/ 	.word	0x00000130


	//   ....[3]....
        /*0070*/ 	.word	0x000002d0


	//   ....[4]....
        /*0074*/ 	.word	0x000007f0


	//   ....[5]....
        /*0078*/ 	.word	0x00001230


	//----- nvinfo : EIATTR_REG_RECONFIG
	.align		4
.L_31:
        /*007c*/ 	.byte	0x01, 0x54
	.zero		2


	//----- nvinfo : EIATTR_SYSCALL_OFFSETS
	.align		4
        /*0080*/ 	.byte	0x04, 0x46
        /*0082*/ 	.short	(.L_33 - .L_32)


	//   ....[0]....
.L_32:
        /*0084*/ 	.word	0x000013f0


	//----- nvinfo : EIATTR_MBARRIER_INSTR_OFFSETS
	.align		4
.L_33:
        /*0088*/ 	.byte	0x04, 0x39
        /*008a*/ 	.short	(.L_35 - .L_34)


	//   ....[0]....
.L_34:
        /*008c*/ 	.word	0x00000230
        /*0090*/ 	.word	0x000000ff
        /*0094*/ 	.word	0x00000000
        /*0098*/ 	.short	0x0100
        /*009a*/ 	.byte	0x08
	.zero		1


	//   ....[1]....
        /*009c*/ 	.word	0x00000240
        /*00a0*/ 	.word	0x000000ff
        /*00a4*/ 	.word	0x00000020
        /*00a8*/ 	.short	0x0100
        /*00aa*/ 	.byte	0x08
	.zero		1


	//   ....[2]....
        /*00ac*/ 	.word	0x00000250
        /*00b0*/ 	.word	0x000000ff
        /*00b4*/ 	.word	0x00000008
        /*00b8*/ 	.short	0x0100
        /*00ba*/ 	.byte	0x08
	.zero		1


	//   ....[3]....
        /*00bc*/ 	.word	0x00000260
        /*00c0*/ 	.word	0x000000ff
        /*00c4*/ 	.word	0x00000028
        /*00c8*/ 	.short	0x0100
        /*00ca*/ 	.byte	0x08
	.zero		1


	//   ....[4]....
        /*00cc*/ 	.word	0x00000270
        /*00d0*/ 	.word	0x000000ff
        /*00d4*/ 	.word	0x00000010
        /*00d8*/ 	.short	0x0100
        /*00da*/ 	.byte	0x08
	.zero		1


	//   ....[5]....
        /*00dc*/ 	.word	0x00000280
        /*00e0*/ 	.word	0x000000ff
        /*00e4*/ 	.word	0x00000030
        /*00e8*/ 	.short	0x0100
        /*00ea*/ 	.byte	0x08
	.zero		1


	//   ....[6]....
        /*00ec*/ 	.word	0x00000290
        /*00f0*/ 	.word	0x000000ff
        /*00f4*/ 	.word	0x00000018
        /*00f8*/ 	.short	0x0100
        /*00fa*/ 	.byte	0x08
	.zero		1


	//   ....[7]....
        /*00fc*/ 	.word	0x000002a0
        /*0100*/ 	.word	0x000000ff
        /*0104*/ 	.word	0x00000038
        /*0108*/ 	.short	0x0100
        /*010a*/ 	.byte	0x08
	.zero		1


	//   ....[8]....
        /*010c*/ 	.word	0x000006f0
        /*0110*/ 	.word	0x000000ff
        /*0114*/ 	.word	0x00000050
        /*0118*/ 	.short	0x0100
        /*011a*/ 	.byte	0x06
	.zero		1


	//   ....[9]....
        /*011c*/ 	.word	0x00000780
        /*0120*/ 	.word	0x000000ff
        /*0124*/ 	.word	0x00000058
        /*0128*/ 	.short	0x0100
        /*012a*/ 	.byte	0x06
	.zero		1


	//   ....[10]....
        /*012c*/ 	.word	0x000014b0
        /*0130*/ 	.word	0x00000003
        /*0134*/ 	.word	0x00000000
        /*0138*/ 	.short	0x010a
        /*013a*/ 	.byte	0x3f
	.zero		1


	//   ....[11]....
        /*013c*/ 	.word	0x000014f0
        /*0140*/ 	.word	0x00000003
        /*0144*/ 	.word	0x00000000
        /*0148*/ 	.short	0x010a
        /*014a*/ 	.byte	0x3f
	.zero		1


	//   ....[12]....
        /*014c*/ 	.word	0x000018c0
        /*0150*/ 	.word	0x00000005
        /*0154*/ 	.word	0x00000000
        /*0158*/ 	.short	0x010a
        /*015a*/ 	.byte	0x3f
	.zero		1


	//   ....[13]....
        /*015c*/ 	.word	0x00001900
        /*0160*/ 	.word	0x00000005
        /*0164*/ 	.word	0x00000000
        /*0168*/ 	.short	0x010a
        /*016a*/ 	.byte	0x3f
	.zero		1


	//   ....[14]....
        /*016c*/ 	.word	0x00001b60
        /*0170*/ 	.word	0x00000005
        /*0174*/ 	.word	0x00000000
        /*0178*/ 	.short	0x0101
        /*017a*/ 	.byte	0x3f
	.zero		1


	//   ....[15]....
        /*017c*/ 	.word	0x00001d40
        /*0180*/ 	.word	0x00000003
        /*0184*/ 	.word	0x00000000
        /*0188*/ 	.short	0x0101
        /*018a*/ 	.byte	0x3f
	.zero		1


	//   ....[16]....
        /*018c*/ 	.word	0x00005340
        /*0190*/ 	.word	0x00000016
        /*0194*/ 	.word	0x00000020
        /*0198*/ 	.short	0x010a
        /*019a*/ 	.byte	0x3f
	.zero		1


	//   ....[17]....
        /*019c*/ 	.word	0x00005720
        /*01a0*/ 	.word	0x00000004
        /*01a4*/ 	.word	0x00000058
        /*01a8*/ 	.short	0x0101
        /*01aa*/ 	.byte	0x3f
	.zero		1


	//   ....[18]....
        /*01ac*/ 	.word	0x00005e30
        /*01b0*/ 	.word	0x00000005
        /*01b4*/ 	.word	0x00000000
        /*01b8*/ 	.short	0x010a
        /*01ba*/ 	.byte	0x3f
	.zero		1


	//   ....[19]....
        /*01bc*/ 	.word	0x00005eb0
        /*01c0*/ 	.word	0x00000007
        /*01c4*/ 	.word	0x00000000
        /*01c8*/ 	.short	0x010a
        /*01ca*/ 	.byte	0x3f
	.zero		1


	//   ....[20]....
        /*01cc*/ 	.word	0x00005f40
        /*01d0*/ 	.word	0x00000006
        /*01d4*/ 	.word	0x00000000
        /*01d8*/ 	.short	0x010a
        /*01da*/ 	.byte	0x3f
	.zero		1


	//   ....[21]....
        /*01dc*/ 	.word	0x00005fd0
        /*01e0*/ 	.word	0x00000003
        /*01e4*/ 	.word	0x00000000
        /*01e8*/ 	.short	0x010a
        /*01ea*/ 	.byte	0x3f
	.zero		1


	//   ....[22]....
        /*01ec*/ 	.word	0x00006030
        /*01f0*/ 	.word	0x00000003
        /*01f4*/ 	.word	0x00000000
        /*01f8*/ 	.short	0x010a
        /*01fa*/ 	.byte	0x3f
	.zero		1


	//   ....[23]....
        /*01fc*/ 	.word	0x00006080
        /*0200*/ 	.word	0x00000005
        /*0204*/ 	.word	0x00000000
        /*0208*/ 	.short	0x010a
        /*020a*/ 	.byte	0x3f
	.zero		1


	//   ....[24]....
        /*020c*/ 	.word	0x00006150
        /*0210*/ 	.word	0x00000016
        /*0214*/ 	.word	0x00000020
        /*0218*/ 	.short	0x010a
        /*021a*/ 	.byte	0x3f
	.zero		1


	//   ....[25]....
        /*021c*/ 	.word	0x00006220
        /*0220*/ 	.word	0x00000005
        /*0224*/ 	.word	0x00000000
        /*0228*/ 	.short	0x010a
        /*022a*/ 	.byte	0x3f
	.zero		1


	//   ....[26]....
        /*022c*/ 	.word	0x00006270
        /*0230*/ 	.word	0x00000007
        /*0234*/ 	.word	0x00000000
        /*0238*/ 	.short	0x010a
        /*023a*/ 	.byte	0x3f
	.zero		1


	//   ....[27]....
        /*023c*/ 	.word	0x000062c0
        /*0240*/ 	.word	0x00000006
        /*0244*/ 	.word	0x00000000
        /*0248*/ 	.short	0x010a
        /*024a*/ 	.byte	0x3f
	.zero		1


	//----- nvinfo : EIATTR_NUM_MBARRIERS
	.align		4
.L_35:
        /*024c*/ 	.byte	0x03, 0x38
        /*024e*/ 	.short	0x000a


	//----- nvinfo : EIATTR_EXIT_INSTR_OFFSETS
	.align		4
        /*0250*/ 	.byte	0x04, 0x1c
        /*0252*/ 	.short	(.L_37 - .L_36)


	//   ....[0]....
.L_36:
        /*0254*/ 	.word	0x00000950


	//   ....[1]....
        /*0258*/ 	.word	0x00001160


	//   ....[2]....
        /*025c*/ 	.word	0x00004970


	//   ....[3]....
        /*0260*/ 	.word	0x00004ed0


	//   ....[4]....
        /*0264*/ 	.word	0x00006020


	//----- nvinfo : EIATTR_MAX_THREADS
	.align		4
.L_37:
        /*0268*/ 	.byte	0x04, 0x05
        /*026a*/ 	.short	(.L_39 - .L_38)
.L_38:
        /*026c*/ 	.word	0x00000180
        /*0270*/ 	.word	0x00000001
        /*0274*/ 	.word	0x00000001


	//----- nvinfo : EIATTR_CRS_STACK_SIZE
	.align		4
.L_39:
        /*0278*/ 	.byte	0x04, 0x1e
        /*027a*/ 	.short	(.L_41 - .L_40)
.L_40:
        /*027c*/ 	.word	0x00000000


	//----- nvinfo : EIATTR_CBANK_PARAM_SIZE
	.align		4
.L_41:
        /*0280*/ 	.byte	0x03, 0x19
        /*0282*/ 	.short	0x0470


	//----- nvinfo : EIATTR_PARAM_CBANK
	.align		4
        /*0284*/ 	.byte	0x04, 0x0a
        /*0286*/ 	.short	(.L_43 - .L_42)
	.align		4
.L_42:
        /*0288*/ 	.word	index@(.nv.constant0._ZN7cutlass13device_kernelINS_4gemm6kernel13GemmUniversalIN4cute5tupleIJiiiiEEENS1_10collective13CollectiveMmaINS1_34MainloopSm90TmaGmmaWarpSpecializedILi4ENS5_IJNS4_1CILi2EEESB_NSA_ILi1EEEEEENS1_35KernelTmaWarpSpecializedCooperativeEEENS5_IJNSA_ILi128EEENSA_ILi64EEESH_EEENS_10bfloat16_tENS5_IJlSC_lEEESJ_SK_NS4_8TiledMMAINS4_8MMA_AtomIJNS4_4SM904GMMA27MMA_64x64x16_F32BF16BF16_SSILNSO_5MajorE0ELSQ_0ELNSO_7ScaleInE1ELSR_1EEEEEENS4_6LayoutINS5_IJSB_SC_SC_EEENS5_IJSC_NSA_ILi0EEESW_EEEEENS5_IJNS4_10UnderscoreESZ_SZ_EEEEENS4_23SM90_TMA_LOAD_MULTICASTENS4_14ComposedLayoutINS4_7SwizzleILi3ELi4ELi3EEENS4_18smem_ptr_flag_bitsILi16EEENSU_INS5_IJNSA_ILi8EEESH_EEENS5_IJSH_SC_EEEEEEEvNS4_8identityES12_S1C_vS1D_EENS_8epilogue10collective6detail29Sm90TmaWarpSpecializedAdapterINS1G_15DefaultEpilogueISJ_SK_SK_NS1F_6thread17LinearCombinationISJ_Li1EffLNS1K_9ScaleType4KindE0ELNS_15FloatRoundStyleE2ESJ_EENS1_15EpilogueDefaultEEEEEvvEEEEvNT_6ParamsE)
        /*028c*/ 	.short	0x0210
        /*028e*/ 	.short	0x0470


	//----- nvinfo : EIATTR_SW_WAR
	.align		4
.L_43:
        /*0290*/ 	.byte	0x04, 0x36
        /*0292*/ 	.short	(.L_45 - .L_44)
.L_44:
        /*0294*/ 	.word	0x00000008
.L_45:


//--------------------- .nv.callgraph             --------------------------
	.section	.nv.callgraph,"",@"SHT_CUDA_CALLGRAPH"
	.align	4
	.sectionentsize	8
	.align		4
        /*0000*/ 	.word	0x00000000
	.align		4
        /*0004*/ 	.word	0xffffffff
	.align		4
        /*0008*/ 	.word	index@(_ZN7cutlass13device_kernelINS_4gemm6kernel13GemmUniversalIN4cute5tupleIJiiiiEEENS1_10collective13CollectiveMmaINS1_34MainloopSm90TmaGmmaWarpSpecializedILi4ENS5_IJNS4_1CILi2EEESB_NSA_ILi1EEEEEENS1_35KernelTmaWarpSpecializedCooperativeEEENS5_IJNSA_ILi128EEENSA_ILi64EEESH_EEENS_10bfloat16_tENS5_IJlSC_lEEESJ_SK_NS4_8TiledMMAINS4_8MMA_AtomIJNS4_4SM904GMMA27MMA_64x64x16_F32BF16BF16_SSILNSO_5MajorE0ELSQ_0ELNSO_7ScaleInE1ELSR_1EEEEEENS4_6LayoutINS5_IJSB_SC_SC_EEENS5_IJSC_NSA_ILi0EEESW_EEEEENS5_IJNS4_10UnderscoreESZ_SZ_EEEEENS4_23SM90_TMA_LOAD_MULTICASTENS4_14ComposedLayoutINS4_7SwizzleILi3ELi4ELi3EEENS4_18smem_ptr_flag_bitsILi16EEENSU_INS5_IJNSA_ILi8EEESH_EEENS5_IJSH_SC_EEEEEEEvNS4_8identityES12_S1C_vS1D_EENS_8epilogue10collective6detail29Sm90TmaWarpSpecializedAdapterINS1G_15DefaultEpilogueISJ_SK_SK_NS1F_6thread17LinearCombinationISJ_Li1EffLNS1K_9ScaleType4KindE0ELNS_15FloatRoundStyleE2ESJ_EENS1_15EpilogueDefaultEEEEEvvEEEEvNT_6ParamsE)
	.align		4
        /*000c*/ 	.word	index@(__assertfail)
	.align		4
        /*0010*/ 	.word	0x00000000
	.align		4
        /*0014*/ 	.word	0xfffffffe
	.align		4
        /*0018*/ 	.word	0x00000000
	.align		4
        /*001c*/ 	.word	0xfffffffd
	.align		4
        /*0020*/ 	.word	0x00000000
	.align		4
        /*0024*/ 	.word	0xfffffffc


//--------------------- .nv.constant4             --------------------------
	.section	.nv.constant4,"a",@progbits
	.align	8
	.align		8
.nv.constant4:
        /*0000*/ 	.dword	__assertfail
	.align		8
        /*0008*/ 	.dword	__unnamed_1
	.align		8
        /*0010*/ 	.dword	_ZN39_INTERNAL_34bfbe61_4_k_cu_c2e13fb5_37004cuda3std3__45__cpo5beginE
	.align		8
        /*0018*/ 	.dword	_ZN39_INTERNAL_34bfbe61_4_k_cu_c2e13fb5_37004cuda3std3__45__cpo3endE
	.align		8
        /*0020*/ 	.dword	_ZN39_INTERNAL_34bfbe61_4_k_cu_c2e13fb5_37004cuda3std3__45__cpo6cbeginE
	.align		8
        /*0028*/ 	.dword	_ZN39_INTERNAL_34bfbe61_4_k_cu_c2e13fb5_37004cuda3std3__45__cpo4cendE
	.align		8
        /*0030*/ 	.dword	_ZN39_INTERNAL_34bfbe61_4_k_cu_c2e13fb5_37004cuda3std3__441_GLOBAL__N__34bfbe61_4_k_cu_c2e13fb5_37006ignoreE
	.align		8
        /*0038*/ 	.dword	_ZN39_INTERNAL_34bfbe61_4_k_cu_c2e13fb5_37004cuda3std3__419piecewise_constructE
	.align		8
        /*0040*/ 	.dword	_ZN39_INTERNAL_34bfbe61_4_k_cu_c2e13fb5_37004cuda3std3__48in_placeE
	.align		8
        /*0048*/ 	.dword	_ZN39_INTERNAL_34bfbe61_4_k_cu_c2e13fb5_37004cuda3std6ranges3__45__cpo4swapE
	.align		8
        /*0050*/ 	.dword	_ZN39_INTERNAL_34bfbe61_4_k_cu_c2e13fb5_37004cuda3std6ranges3__45__cpo9iter_moveE
	.align		8
        /*0058*/ 	.dword	_ZN39_INTERNAL_34bfbe61_4_k_cu_c2e13fb5_37004cute7productE
	.align		8
        /*0060*/ 	.dword	_ZN39_INTERNAL_34bfbe61_4_k_cu_c2e13fb5_37004cute1_E
	.align		8
        /*0068*/ 	.dword	$str$22
	.align		8
        /*0070*/ 	.dword	$str$23


//--------------------- .text._ZN7cutlass13device_kernelINS_4gemm6kernel13GemmUniversalIN4cute5tupleIJiiiiEEENS1_10collective13CollectiveMmaINS1_34MainloopSm90TmaGmmaWarpSpecializedILi4ENS5_IJNS4_1CILi2EEESB_NSA_ILi1EEEEEENS1_35KernelTmaWarpSpecializedCooperativeEEENS5_IJNSA_ILi128EEENSA_ILi64EEESH_EEENS_10bfloat16_tENS5_IJlSC_lEEESJ_SK_NS4_8TiledMMAINS4_8MMA_AtomIJNS4_4SM904GMMA27MMA_64x64x16_F32BF16BF16_SSILNSO_5MajorE0ELSQ_0ELNSO_7ScaleInE1ELSR_1EEEEEENS4_6LayoutINS5_IJSB_SC_SC_EEENS5_IJSC_NSA_ILi0EEESW_EEEEENS5_IJNS4_10UnderscoreESZ_SZ_EEEEENS4_23SM90_TMA_LOAD_MULTICASTENS4_14ComposedLayoutINS4_7SwizzleILi3ELi4ELi3EEENS4_18smem_ptr_flag_bitsILi16EEENSU_INS5_IJNSA_ILi8EEESH_EEENS5_IJSH_SC_EEEEEEEvNS4_8identityES12_S1C_vS1D_EENS_8epilogue10collective6detail29Sm90TmaWarpSpecializedAdapterINS1G_15DefaultEpilogueISJ_SK_SK_NS1F_6thread17LinearCombinationISJ_Li1EffLNS1K_9ScaleType4KindE0ELNS_15FloatRoundStyleE2ESJ_EENS1_15EpilogueDefaultEEEEEvvEEEEvNT_6ParamsE --------------------------
	.section	.text._ZN7cutlass13device_kernelINS_4gemm6kernel13GemmUniversalIN4cute5tupleIJiiiiEEENS1_10collective13CollectiveMmaINS1_34MainloopSm90TmaGmmaWarpSpecializedILi4ENS5_IJNS4_1CILi2EEESB_NSA_ILi1EEEEEENS1_35KernelTmaWarpSpecializedCooperativeEEENS5_IJNSA_ILi128EEENSA_ILi64EEESH_EEENS_10bfloat16_tENS5_IJlSC_lEEESJ_SK_NS4_8TiledMMAINS4_8MMA_AtomIJNS4_4SM904GMMA27MMA_64x64x16_F32BF16BF16_SSILNSO_5MajorE0ELSQ_0ELNSO_7ScaleInE1ELSR_1EEEEEENS4_6LayoutINS5_IJSB_SC_SC_EEENS5_IJSC_NSA_ILi0EEESW_EEEEENS5_IJNS4_10UnderscoreESZ_SZ_EEEEENS4_23SM90_TMA_LOAD_MULTICASTENS4_14ComposedLayoutINS4_7SwizzleILi3ELi4ELi3EEENS4_18smem_ptr_flag_bitsILi16EEENSU_INS5_IJNSA_ILi8EEESH_EEENS5_IJSH_SC_EEEEEEEvNS4_8identityES12_S1C_vS1D_EENS_8epilogue10collective6detail29Sm90TmaWarpSpecializedAdapterINS1G_15DefaultEpilogueISJ_SK_SK_NS1F_6thread17LinearCombinationISJ_Li1EffLNS1K_9ScaleType4KindE0ELNS_15FloatRoundStyleE2ESJ_EENS1_15EpilogueDefaultEEEEEvvEEEEvNT_6ParamsE,"ax",@progbits
	.align	128
.text._ZN7cutlass13device_kernelINS_4gemm6kernel13GemmUniversalIN4cute5tupleIJiiiiEEENS1_10collective13CollectiveMmaINS1_34MainloopSm90TmaGmmaWarpSpecializedILi4ENS5_IJNS4_1CILi2EEESB_NSA_ILi1EEEEEENS1_35KernelTmaWarpSpecializedCooperativeEEENS5_IJNSA_ILi128EEENSA_ILi64EEESH_EEENS_10bfloat16_tENS5_IJlSC_lEEESJ_SK_NS4_8TiledMMAINS4_8MMA_AtomIJNS4_4SM904GMMA27MMA_64x64x16_F32BF16BF16_SSILNSO_5MajorE0ELSQ_0ELNSO_7ScaleInE1ELSR_1EEEEEENS4_6LayoutINS5_IJSB_SC_SC_EEENS5_IJSC_NSA_ILi0EEESW_EEEEENS5_IJNS4_10UnderscoreESZ_SZ_EEEEENS4_23SM90_TMA_LOAD_MULTICASTENS4_14ComposedLayoutINS4_7SwizzleILi3ELi4ELi3EEENS4_18smem_ptr_flag_bitsILi16EEENSU_INS5_IJNSA_ILi8EEESH_EEENS5_IJSH_SC_EEEEEEEvNS4_8identityES12_S1C_vS1D_EENS_8epilogue10collective6detail29Sm90TmaWarpSpecializedAdapterINS1G_15DefaultEpilogueISJ_SK_SK_NS1F_6thread17LinearCombinationISJ_Li1EffLNS1K_9ScaleType4KindE0ELNS_15FloatRoundStyleE2ESJ_EENS1_15EpilogueDefaultEEEEEvvEEEEvNT_6ParamsE:
        .type           _ZN7cutlass13device_kernelINS_4gemm6kernel13GemmUniversalIN4cute5tupleIJiiiiEEENS1_10collective13CollectiveMmaINS1_34MainloopSm90TmaGmmaWarpSpecializedILi4ENS5_IJNS4_1CILi2EEESB_NSA_ILi1EEEEEENS1_35KernelTmaWarpSpecializedCooperativeEEENS5_IJNSA_ILi128EEENSA_ILi64EEESH_EEENS_10bfloat16_tENS5_IJlSC_lEEESJ_SK_NS4_8TiledMMAINS4_8MMA_AtomIJNS4_4SM904GMMA27MMA_64x64x16_F32BF16BF16_SSILNSO_5MajorE0ELSQ_0ELNSO_7ScaleInE1ELSR_1EEEEEENS4_6LayoutINS5_IJSB_SC_SC_EEENS5_IJSC_NSA_ILi0EEESW_EEEEENS5_IJNS4_10UnderscoreESZ_SZ_EEEEENS4_23SM90_TMA_LOAD_MULTICASTENS4_14ComposedLayoutINS4_7SwizzleILi3ELi4ELi3EEENS4_18smem_ptr_flag_bitsILi16EEENSU_INS5_IJNSA_ILi8EEESH_EEENS5_IJSH_SC_EEEEEEEvNS4_8identityES12_S1C_vS1D_EENS_8epilogue10collective6detail29Sm90TmaWarpSpecializedAdapterINS1G_15DefaultEpilogueISJ_SK_SK_NS1F_6thread17LinearCombinationISJ_Li1EffLNS1K_9ScaleType4KindE0ELNS_15FloatRoundStyleE2ESJ_EENS1_15EpilogueDefaultEEEEEvvEEEEvNT_6ParamsE,@function
        .size           _ZN7cutlass13device_kernelINS_4gemm6kernel13GemmUniversalIN4cute5tupleIJiiiiEEENS1_10collective13CollectiveMmaINS1_34MainloopSm90TmaGmmaWarpSpecializedILi4ENS5_IJNS4_1CILi2EEESB_NSA_ILi1EEEEEENS1_35KernelTmaWarpSpecializedCooperativeEEENS5_IJNSA_ILi128EEENSA_ILi64EEESH_EEENS_10bfloat16_tENS5_IJlSC_lEEESJ_SK_NS4_8TiledMMAINS4_8MMA_AtomIJNS4_4SM904GMMA27MMA_64x64x16_F32BF16BF16_SSILNSO_5MajorE0ELSQ_0ELNSO_7ScaleInE1ELSR_1EEEEEENS4_6LayoutINS5_IJSB_SC_SC_EEENS5_IJSC_NSA_ILi0EEESW_EEEEENS5_IJNS4_10UnderscoreESZ_SZ_EEEEENS4_23SM90_TMA_LOAD_MULTICASTENS4_14ComposedLayoutINS4_7SwizzleILi3ELi4ELi3EEENS4_18smem_ptr_flag_bitsILi16EEENSU_INS5_IJNSA_ILi8EEESH_EEENS5_IJSH_SC_EEEEEEEvNS4_8identityES12_S1C_vS1D_EENS_8epilogue10collective6detail29Sm90TmaWarpSpecializedAdapterINS1G_15DefaultEpilogueISJ_SK_SK_NS1F_6thread17LinearCombinationISJ_Li1EffLNS1K_9ScaleType4KindE0ELNS_15FloatRoundStyleE2ESJ_EENS1_15EpilogueDefaultEEEEEvvEEEEvNT_6ParamsE,(.L_x_133 - _ZN7cutlass13device_kernelINS_4gemm6kernel13GemmUniversalIN4cute5tupleIJiiiiEEENS1_10collective13CollectiveMmaINS1_34MainloopSm90TmaGmmaWarpSpecializedILi4ENS5_IJNS4_1CILi2EEESB_NSA_ILi1EEEEEENS1_35KernelTmaWarpSpecializedCooperativeEEENS5_IJNSA_ILi128EEENSA_ILi64EEESH_EEENS_10bfloat16_tENS5_IJlSC_lEEESJ_SK_NS4_8TiledMMAINS4_8MMA_AtomIJNS4_4SM904GMMA27MMA_64x64x16_F32BF16BF16_SSILNSO_5MajorE0ELSQ_0ELNSO_7ScaleInE1ELSR_1EEEEEENS4_6LayoutINS5_IJSB_SC_SC_EEENS5_IJSC_NSA_ILi0EEESW_EEEEENS5_IJNS4_10UnderscoreESZ_SZ_EEEEENS4_23SM90_TMA_LOAD_MULTICASTENS4_14ComposedLayoutINS4_7SwizzleILi3ELi4ELi3EEENS4_18smem_ptr_flag_bitsILi16EEENSU_INS5_IJNSA_ILi8EEESH_EEENS5_IJSH_SC_EEEEEEEvNS4_8identityES12_S1C_vS1D_EENS_8epilogue10collective6detail29Sm90TmaWarpSpecializedAdapterINS1G_15DefaultEpilogueISJ_SK_SK_NS1F_6thread17LinearCombinationISJ_Li1EffLNS1K_9ScaleType4KindE0ELNS_15FloatRoundStyleE2ESJ_EENS1_15EpilogueDefaultEEEEEvvEEEEvNT_6ParamsE)
        .other          _ZN7cutlass13device_kernelINS_4gemm6kernel13GemmUniversalIN4cute5tupleIJiiiiEEENS1_10collective13CollectiveMmaINS1_34MainloopSm90TmaGmmaWarpSpecializedILi4ENS5_IJNS4_1CILi2EEESB_NSA_ILi1EEEEEENS1_35KernelTmaWarpSpecializedCooperativeEEENS5_IJNSA_ILi128EEENSA_ILi64EEESH_EEENS_10bfloat16_tENS5_IJlSC_lEEESJ_SK_NS4_8TiledMMAINS4_8MMA_AtomIJNS4_4SM904GMMA27MMA_64x64x16_F32BF16BF16_SSILNSO_5MajorE0ELSQ_0ELNSO_7ScaleInE1ELSR_1EEEEEENS4_6LayoutINS5_IJSB_SC_SC_EEENS5_IJSC_NSA_ILi0EEESW_EEEEENS5_IJNS4_10UnderscoreESZ_SZ_EEEEENS4_23SM90_TMA_LOAD_MULTICASTENS4_14ComposedLayoutINS4_7SwizzleILi3ELi4ELi3EEENS4_18smem_ptr_flag_bitsILi16EEENSU_INS5_IJNSA_ILi8EEESH_EEENS5_IJSH_SC_EEEEEEEvNS4_8identityES12_S1C_vS1D_EENS_8epilogue10collective6detail29Sm90TmaWarpSpecializedAdapterINS1G_15DefaultEpilogueISJ_SK_SK_NS1F_6thread17LinearCombinationISJ_Li1EffLNS1K_9ScaleType4KindE0ELNS_15FloatRoundStyleE2ESJ_EENS1_15EpilogueDefaultEEEEEvvEEEEvNT_6ParamsE,@"STO_CUDA_ENTRY STV_DEFAULT"
_ZN7cutlass13device_kernelINS_4gemm6kernel13GemmUniversalIN4cute5tupleIJiiiiEEENS1_10collective13CollectiveMmaINS1_34MainloopSm90TmaGmmaWarpSpecializedILi4ENS5_IJNS4_1CILi2EEESB_NSA_ILi1EEEEEENS1_35KernelTmaWarpSpecializedCooperativeEEENS5_IJNSA_ILi128EEENSA_ILi64EEESH_EEENS_10bfloat16_tENS5_IJlSC_lEEESJ_SK_NS4_8TiledMMAINS4_8MMA_AtomIJNS4_4SM904GMMA27MMA_64x64x16_F32BF16BF16_SSILNSO_5MajorE0ELSQ_0ELNSO_7ScaleInE1ELSR_1EEEEEENS4_6LayoutINS5_IJSB_SC_SC_EEENS5_IJSC_NSA_ILi0EEESW_EEEEENS5_IJNS4_10UnderscoreESZ_SZ_EEEEENS4_23SM90_TMA_LOAD_MULTICASTENS4_14ComposedLayoutINS4_7SwizzleILi3ELi4ELi3EEENS4_18smem_ptr_flag_bitsILi16EEENSU_INS5_IJNSA_ILi8EEESH_EEENS5_IJSH_SC_EEEEEEEvNS4_8identityES12_S1C_vS1D_EENS_8epilogue10collective6detail29Sm90TmaWarpSpecializedAdapterINS1G_15DefaultEpilogueISJ_SK_SK_NS1F_6thread17LinearCombinationISJ_Li1EffLNS1K_9ScaleType4KindE0ELNS_15FloatRoundStyleE2ESJ_EENS1_15EpilogueDefaultEEEEEvvEEEEvNT_6ParamsE:
[----:B------:R-:W0:Y:S01]  /*0000*/  LDC R1, c[0x0][0x28] ;  /* 0x00000a00ff017b82 */ /* 0x000e220000000800 */
[----:B------:R-:W1:Y:S01]  /*0010*/  S2R R18, SR_TID.X ;  /* 0x0000000000127919 */ /* 0x000e620000002100 */
[----:B------:R-:W-:Y:S01]  /*0020*/  ELECT P0, URZ, PT ;  /* 0x00000000003f782f */ /* 0x000fe20003800000 */
[----:B------:R-:W-:Y:S01]  /*0030*/  BSSY B0, `(.L_x_0) ;  /* 0x000000f000007945 */ /* 0x000fe20003800000 */
[--C-:B-1----:R-:W-:Y:S02]  /*0040*/  SHF.R.U32.HI R0, RZ, 0x5, R18.reuse ;  /* 0x00000005ff007819 */ /* 0x102fe40000011612 */
[----:B------:R-:W-:-:S03]  /*0050*/  SHF.R.U32.HI R3, RZ, 0x7, R18 ;  /* 0x00000007ff037819 */ /* 0x000fc60000011612 */
[----:B------:R-:W1:Y:S04]  /*0060*/  SHFL.IDX PT, R2, R0, RZ, 0x1f ;  /* 0x00001fff00027589 */ /* 0x000e6800000e0000 */
[----:B------:R2:W3:Y:S01]  /*0070*/  SHFL.IDX PT, R5, R3, RZ, 0x1f ;  /* 0x00001fff03057589 */ /* 0x0004e200000e0000 */
[----:B-1----:R-:W-:-:S13]  /*0080*/  ISETP.NE.OR P0, PT, R2, RZ, !P0 ;  /* 0x000000ff0200720c */ /* 0x002fda0004705670 */
[----:B0-23--:R-:W-:Y:S05]  /*0090*/  @P0 BRA `(.L_x_1) ;  /* 0x0000000000200947 */ /* 0x00dfea0003800000 */
[----:B------:R-:W-:Y:S02]  /*00a0*/  ULDC.64 UR4, c[0x0][0x198] ;  /* 0x0000660000047ab9 */ /* 0x000fe40000000a00 */
[----:B------:R-:W-:Y:S02]  /*00b0*/  UIADD3 UR6, UP0, UR4, 0xf0, URZ ;  /* 0x000000f004067890 */ /* 0x000fe4000ff1e03f */
[----:B------:R-:W-:Y:S02]  /*00c0*/  UIADD3 UR4, UP1, UR4, 0x1f0, URZ ;  /* 0x000001f004047890 */ /* 0x000fe4000ff3e03f */
[----:B------:R-:W-:Y:S02]  /*00d0*/  UIADD3.X UR7, URZ, UR5, URZ, UP0, !UPT ;  /* 0x000000053f077290 */ /* 0x000fe400087fe43f */
[----:B------:R-:W-:-:S07]  /*00e0*/  UIADD3.X UR5, URZ, UR5, URZ, UP1, !UPT ;  /* 0x000000053f057290 */ /* 0x000fce0008ffe43f */
[----:B------:R0:W-:Y:S02]  /*00f0*/  UTMACCTL.PF [UR6] ;  /* 0x00000000060079b9 */ /* 0x0001e40008040000 */
[----:B------:R0:W-:Y:S02]  /*0100*/  UTMACCTL.PF [UR4] ;  /* 0x00000000040079b9 */ /* 0x0001e40008040000 */
[----:B0-----:R-:W-:Y:S01]  /*0110*/  NOP ;  /* 0x0000000000007918 */ /* 0x001fe20000000000 */
.L_x_1:
[----:B------:R-:W-:Y:S05]  /*0120*/  BSYNC B0 ;  /* 0x0000000000007941 */ /* 0x000fea0003800000 */
.L_x_0:
[----:B------:R-:W0:Y:S02]  /*0130*/  SHFL.IDX PT, R3, R0, RZ, 0x1f ;  /* 0x00001fff00037589 */ /* 0x000e2400000e0000 */
[----:B0-----:R-:W-:-:S13]  /*0140*/  ISETP.NE.AND P0, PT, R3, RZ, PT ;  /* 0x000000ff0300720c */ /* 0x001fda0003f05270 */
[----:B------:R-:W-:Y:S05]  /*0150*/  @P0 BRA `(.L_x_2) ;  /* 0x0000000000580947 */ /* 0x000fea0003800000 */
[----:B------:R-:W0:Y:S01]  /*0160*/  S2UR UR8, SR_CgaCtaId ;  /* 0x00000000000879c3 */ /* 0x000e220000008800 */
[----:B------:R-:W-:Y:S01]  /*0170*/  UMOV UR4, 0x400 ;  /* 0x0000040000047882 */ /* 0x000fe20000000000 */
[----:B------:R-:W-:Y:S01]  /*0180*/  UMOV UR5, 0x1 ;  /* 0x0000000100057882 */ /* 0x000fe20000000000 */
[----:B------:R-:W-:Y:S01]  /*0190*/  UMOV UR6, 0x6 ;  /* 0x0000000600067882 */ /* 0x000fe20000000000 */
[----:B------:R-:W-:Y:S01]  /*01a0*/  ELECT P0, URZ, PT ;  /* 0x00000000003f782f */ /* 0x000fe20003800000 */
[----:B------:R-:W-:-:S04]  /*01b0*/  UIADD3 UR6, -UR6, 0x100000, URZ ;  /* 0x0010000006067890 */ /* 0x000fc8000fffe13f */
[----:B------:R-:W-:Y:S02]  /*01c0*/  USHF.L.U32 UR7, UR6, 0xb, URZ ;  /* 0x0000000b06077899 */ /* 0x000fe4000800063f */
[----:B------:R-:W-:Y:S02]  /*01d0*/  USHF.L.U32 UR6, UR6, 0x1, URZ ;  /* 0x0000000106067899 */ /* 0x000fe4000800063f */
[----:B0-----:R-:W-:Y:S02]  /*01e0*/  ULEA UR8, UR8, UR4, 0x18 ;  /* 0x0000000408087291 */ /* 0x001fe4000f8ec03f */
[----:B------:R-:W-:-:S04]  /*01f0*/  UIADD3 UR4, -UR5, 0x100000, URZ ;  /* 0x0010000005047890 */ /* 0x000fc8000fffe13f */
[----:B------:R-:W-:Y:S02]  /*0200*/  USHF.L.U32 UR5, UR4, 0xb, URZ ;  /* 0x0000000b04057899 */ /* 0x000fe4000800063f */
[----:B------:R-:W-:Y:S01]  /*0210*/  USHF.L.U32 UR4, UR4, 0x1, URZ ;  /* 0x0000000104047899 */ /* 0x000fe2000800063f */
[----:B------:R-:W0:Y:S11]  /*0220*/  FENCE.VIEW.ASYNC.S ;  /* 0x00000000000073c6 */ /* 0x000e360000000000 */
[----:B0-----:R0:W1:Y:S01]  /*0230*/  SYNCS.EXCH.64 URZ, [UR8], UR4 ;  /* 0x00000004083f75b2 */ /* 0x0010620008000100 */
[----:B------:R0:W2:Y:S01]  /*0240*/  SYNCS.EXCH.64 URZ, [UR8+0x20], UR6 ;  /* 0x00002006083f75b2 */ /* 0x0000a20008000100 */
[----:B------:R0:W3:Y:S01]  /*0250*/  SYNCS.EXCH.64 URZ, [UR8+0x8], UR4 ;  /* 0x00000804083f75b2 */ /* 0x0000e20008000100 */
[----:B------:R0:W4:Y:S01]  /*0260*/  SYNCS.EXCH.64 URZ, [UR8+0x28], UR6 ;  /* 0x00002806083f75b2 */ /* 0x0001220008000100 */
[----:B------:R0:W0:Y:S01]  /*0270*/  SYNCS.EXCH.64 URZ, [UR8+0x10], UR4 ;  /* 0x00001004083f75b2 */ /* 0x0000220008000100 */
[----:B------:R0:W0:Y:S01]  /*0280*/  SYNCS.EXCH.64 URZ, [UR8+0x30], UR6 ;  /* 0x00003006083f75b2 */ /* 0x0000220008000100 */
[----:B------:R0:W0:Y:S01]  /*0290*/  SYNCS.EXCH.64 URZ, [UR8+0x18], UR4 ;  /* 0x00001804083f75b2 */ /* 0x0000220008000100 */
[----:B------:R0:W0:Y:S01]  /*02a0*/  SYNCS.EXCH.64 URZ, [UR8+0x38], UR6 ;  /* 0x00003806083f75b2 */ /* 0x0000220008000100 */
[----:B------:R-:W-:Y:S01]  /*02b0*/  NOP ;  /* 0x0000000000007918 */ /* 0x000fe20000000000 */
.L_x_2:
[----:B------:R-:W-:Y:S01]  /*02c0*/  SHF.R.S32.HI R7, RZ, 0x1f, R18 ;  /* 0x0000001fff077819 */ /* 0x000fe20000011412 */
[----:B------:R-:W5:Y:S01]  /*02d0*/  SHFL.IDX PT, R0, R0, RZ, 0x1f ;  /* 0x00001fff00007589 */ /* 0x000f6200000e0000 */
[----:B0-----:R-:W0:Y:S01]  /*02e0*/  S2UR UR8, SR_CTAID.X ;  /* 0x00000000000879c3 */ /* 0x001e220000002500 */
[----:B------:R-:W-:Y:S02]  /*02f0*/  ELECT P0, URZ, PT ;  /* 0x00000000003f782f */ /* 0x000fe40003800000 */
[----:B------:R-:W-:Y:S01]  /*0300*/  LEA.HI R7, R7, R18, RZ, 0x7 ;  /* 0x0000001207077211 */ /* 0x000fe200078f38ff */
[----:B------:R-:W1:Y:S01]  /*0310*/  S2R R4, SR_CTAID.Y ;  /* 0x0000000000047919 */ /* 0x000e620000002600 */
[----:B------:R-:W-:Y:S01]  /*0320*/  SHF.R.S32.HI R8, RZ, 0x1f, R3 ;  /* 0x0000001fff087819 */ /* 0x000fe20000011403 */
[----:B------:R-:W-:Y:S01]  /*0330*/  ULDC UR4, c[0x0][0x150] ;  /* 0x0000540000047ab9 */ /* 0x000fe20000000800 */
[----:B------:R-:W-:Y:S01]  /*0340*/  LOP3.LUT R7, R7, 0xffffff80, RZ, 0xc0, !PT ;  /* 0xffffff8007077812 */ /* 0x000fe200078ec0ff */
[----:B------:R-:W-:Y:S01]  /*0350*/  NOP ;  /* 0x0000000000007918 */ /* 0x000fe20000000000 */
[----:B------:R-:W-:Y:S01]  /*0360*/  LEA.HI R8, R8, R3, RZ, 0x2 ;  /* 0x0000000308087211 */ /* 0x000fe200078f10ff */
[----:B------:R-:W2:Y:S01]  /*0370*/  LDC R10, c[0x0][0x144] ;  /* 0x00005100ff0a7b82 */ /* 0x000ea20000000800 */
[----:B------:R-:W-:Y:S01]  /*0380*/  NOP ;  /* 0x0000000000007918 */ /* 0x000fe20000000000 */
[----:B------:R-:W-:Y:S01]  /*0390*/  IMAD.IADD R6, R18, 0x1, -R7 ;  /* 0x0000000112067824 */ /* 0x000fe200078e0a07 */
[----:B------:R-:W-:Y:S01]  /*03a0*/  LOP3.LUT R8, R8, 0x3ffffffc, RZ, 0xc0, !PT ;  /* 0x3ffffffc08087812 */ /* 0x000fe200078ec0ff */
[----:B------:R-:W-:Y:S01]  /*03b0*/  IMAD.MOV.U32 R23, RZ, RZ, 0x1 ;  /* 0x00000001ff177424 */ /* 0x000fe200078e00ff */
[----:B------:R-:W-:-:S02]  /*03c0*/  ISETP.NE.AND P3, PT, R5, RZ, PT ;  /* 0x000000ff0500720c */ /* 0x000fc40003f65270 */
[----:B------:R-:W-:Y:S01]  /*03d0*/  SHF.R.S32.HI R7, RZ, 0x1f, R6 ;  /* 0x0000001fff077819 */ /* 0x000fe20000011406 */
[----:B------:R-:W-:Y:S01]  /*03e0*/  IMAD.IADD R8, R3, 0x1, -R8 ;  /* 0x0000000103087824 */ /* 0x000fe200078e0a08 */
[----:B------:R-:W3:Y:S02]  /*03f0*/  LDC R13, c[0x0][0x140] ;  /* 0x00005000ff0d7b82 */ /* 0x000ee40000000800 */
[----:B------:R-:W-:Y:S02]  /*0400*/  LEA.HI R7, R7, R6, RZ, 0x3 ;  /* 0x0000000607077211 */ /* 0x000fe400078f18ff */
[----:B-----5:R-:W-:Y:S02]  /*0410*/  ISETP.NE.OR P0, PT, R0, RZ, !P0 ;  /* 0x000000ff0000720c */ /* 0x020fe40004705670 */
[--C-:B------:R-:W-:Y:S02]  /*0420*/  SHF.R.S32.HI R0, RZ, 0x3, R7.reuse ;  /* 0x00000003ff007819 */ /* 0x100fe40000011407 */
[----:B------:R-:W-:-:S02]  /*0430*/  SHF.R.S32.HI R7, RZ, 0x1f, R7 ;  /* 0x0000001fff077819 */ /* 0x000fc40000011407 */
[----:B0-----:R-:W-:Y:S02]  /*0440*/  I2FP.F32.U32 R9, UR8 ;  /* 0x0000000800097c45 */ /* 0x001fe40008201000 */
[----:B------:R-:W-:-:S03]  /*0450*/  LEA.HI R7, R7, R0, RZ, 0x2 ;  /* 0x0000000007077211 */ /* 0x000fc600078f10ff */
[----:B------:R-:W-:Y:S01]  /*0460*/  FMUL R9, R9, UR4 ;  /* 0x0000000409097c20 */ /* 0x000fe20008400000 */
[----:B------:R-:W-:Y:S01]  /*0470*/  LOP3.LUT R7, R7, 0xfffffffc, RZ, 0xc0, !PT ;  /* 0xfffffffc07077812 */ /* 0x000fe200078ec0ff */
[----:B------:R-:W-:Y:S01]  /*0480*/  VOTEU.ALL UP0, P0 ;  /* 0x00000000003f7886 */ /* 0x000fe20000000000 */
[----:B-1----:R-:W-:Y:S01]  /*0490*/  I2FP.F32.U32 R3, R4 ;  /* 0x0000000400037245 */ /* 0x002fe20000201000 */
[----:B------:R-:W-:Y:S01]  /*04a0*/  ULDC UR4, c[0x0][0x154] ;  /* 0x0000550000047ab9 */ /* 0x000fe20000000800 */
[----:B------:R-:W-:Y:S01]  /*04b0*/  VOTEU.ALL UP1, P0 ;  /* 0x00000000003f7886 */ /* 0x000fe20000020000 */
[----:B------:R-:W0:Y:S01]  /*04c0*/  F2I.U32.TRUNC.NTZ R9, R9 ;  /* 0x0000000900097305 */ /* 0x000e22000020f000 */
[----:B------:R-:W-:Y:S01]  /*04d0*/  IMAD.IADD R7, R0, 0x1, -R7 ;  /* 0x0000000100077824 */ /* 0x000fe200078e0a07 */
[----:B------:R-:W1:Y:S01]  /*04e0*/  @!UP0 S2UR UR7, SR_CgaCtaId ;  /* 0x00000000000789c3 */ /* 0x000e620000008800 */
[----:B------:R-:W-:Y:S01]  /*04f0*/  FMUL R12, R3, UR4 ;  /* 0x00000004030c7c20 */ /* 0x000fe20008400000 */
[----:B------:R-:W-:Y:S01]  /*0500*/  UMOV UR4, 0x20 ;  /* 0x0000002000047882 */ /* 0x000fe20000000000 */
[----:B------:R-:W-:Y:S01]  /*0510*/  IMAD R8, R8, 0x4, R7 ;  /* 0x0000000408087824 */ /* 0x000fe200078e0207 */
[----:B------:R-:W-:Y:S01]  /*0520*/  @!UP0 UMOV UR6, 0x400 ;  /* 0x0000040000068882 */ /* 0x000fe20000000000 */
[----:B------:R-:W-:-:S04]  /*0530*/  @!UP0 UIADD3 UR4, -UR4, 0x100000, URZ ;  /* 0x0010000004048890 */ /* 0x000fc8000fffe13f */
[----:B------:R-:W-:Y:S02]  /*0540*/  @!UP0 USHF.L.U32 UR5, UR4, 0xb, URZ ;  /* 0x0000000b04058899 */ /* 0x000fe4000800063f */
[----:B------:R-:W-:Y:S01]  /*0550*/  @!UP0 USHF.L.U32 UR4, UR4, 0x1, URZ ;  /* 0x0000000104048899 */ /* 0x000fe2000800063f */
[----:B---3--:R-:W-:Y:S01]  /*0560*/  ISETP.EQ.U32.AND P2, PT, R13, 0x1, PT ;  /* 0x000000010d00780c */ /* 0x008fe20003f42070 */
[----:B------:R-:W3:Y:S01]  /*0570*/  F2I.U32.TRUNC.NTZ R12, R12 ;  /* 0x0000000c000c7305 */ /* 0x000ee2000020f000 */
[----:B------:R-:W-:Y:S01]  /*0580*/  LEA.HI R0, R8, R8, RZ, 0x1 ;  /* 0x0000000808007211 */ /* 0x000fe200078f08ff */
[----:B------:R-:W5:Y:S03]  /*0590*/  LDC R7, c[0x0][0x148] ;  /* 0x00005200ff077b82 */ /* 0x000f660000000800 */
[----:B------:R-:W-:Y:S01]  /*05a0*/  LOP3.LUT R11, R0, 0xfffffffe, RZ, 0xc0, !PT ;  /* 0xfffffffe000b7812 */ /* 0x000fe200078ec0ff */
[----:B0-----:R-:W-:Y:S01]  /*05b0*/  IMAD.MOV R15, RZ, RZ, -R9 ;  /* 0x000000ffff0f7224 */ /* 0x001fe200078e0a09 */
[----:B------:R-:W-:-:S03]  /*05c0*/  SHF.R.S32.HI R9, RZ, 0x1f, R2 ;  /* 0x0000001fff097819 */ /* 0x000fc60000011402 */
[----:B--2---:R-:W-:Y:S01]  /*05d0*/  IMAD R3, R10, R15, UR8 ;  /* 0x000000080a037e24 */ /* 0x004fe2000f8e020f */
[----:B------:R-:W-:Y:S01]  /*05e0*/  LEA.HI R9, R9, R2, RZ, 0x2 ;  /* 0x0000000209097211 */ /* 0x000fe200078f10ff */
[C---:B------:R-:W-:Y:S02]  /*05f0*/  IMAD.IADD R0, R8.reuse, 0x1, -R11 ;  /* 0x0000000108007824 */ /* 0x040fe400078e0a0b */
[----:B------:R-:W-:Y:S01]  /*0600*/  IMAD.SHL.U32 R11, R8, 0x4, RZ ;  /* 0x00000004080b7824 */ /* 0x000fe200078e00ff */
[----:B------:R-:W-:Y:S01]  /*0610*/  LOP3.LUT R9, R9, 0xfffffffc, RZ, 0xc0, !PT ;  /* 0xfffffffc09097812 */ /* 0x000fe200078ec0ff */
[----:B---3--:R-:W-:Y:S01]  /*0620*/  IMAD.MOV R21, RZ, RZ, -R12 ;  /* 0x000000ffff157224 */ /* 0x008fe200078e0a0c */
[----:B------:R-:W-:Y:S01]  /*0630*/  ISETP.NE.AND P4, PT, R0, R3, PT ;  /* 0x000000030000720c */ /* 0x000fe20003f85270 */
[----:B-1----:R-:W-:Y:S01]  /*0640*/  @!UP0 ULEA UR6, UR7, UR6, 0x18 ;  /* 0x0000000607068291 */ /* 0x002fe2000f8ec03f */
[----:B------:R-:W-:Y:S01]  /*0650*/  LOP3.LUT R22, R8, 0xc, R11, 0x78, !PT ;  /* 0x0000000c08167812 */ /* 0x000fe200078e780b */
[----:B------:R-:W-:Y:S01]  /*0660*/  IMAD.IADD R0, R2, 0x1, -R9 ;  /* 0x0000000102007824 */ /* 0x000fe200078e0a09 */
[----:B------:R-:W-:Y:S01]  /*0670*/  VOTEU.ALL UP0, P0 ;  /* 0x00000000003f7886 */ /* 0x000fe20000000000 */
[----:B------:R-:W-:Y:S01]  /*0680*/  LOP3.LUT P0, RZ, R6, 0x7, RZ, 0xc0, !PT ;  /* 0x0000000706ff7812 */ /* 0x000fe2000780c0ff */
[----:B------:R-:W-:-:S02]  /*0690*/  VIADD R6, R5, 0xffffffff ;  /* 0xffffffff05067836 */ /* 0x000fc40000000000 */
[----:B------:R-:W-:Y:S01]  /*06a0*/  ISETP.NE.AND P1, PT, R0, 0x3, PT ;  /* 0x000000030000780c */ /* 0x000fe20003f25270 */
[----:B-----5:R-:W-:Y:S01]  /*06b0*/  IMAD R9, R7, R21, R4 ;  /* 0x0000001507097224 */ /* 0x020fe200078e0204 */
[----:B------:R-:W-:Y:S02]  /*06c0*/  ISETP.LT.U32.AND P0, PT, R22, 0x4, !P0 ;  /* 0x000000041600780c */ /* 0x000fe40004701070 */
[----:B------:R-:W-:Y:S01]  /*06d0*/  ISETP.EQ.OR P1, PT, R0, RZ, !P1 ;  /* 0x000000ff0000720c */ /* 0x000fe20004f22670 */
[----:B------:R-:W0:Y:S02]  /*06e0*/  FENCE.VIEW.ASYNC.S ;  /* 0x00000000000073c6 */ /* 0x000e240000000000 */
[----:B0-----:R0:W1:Y:S01]  /*06f0*/  @!UP0 SYNCS.EXCH.64 URZ, [UR6+0x50], UR4 ;  /* 0x00005004063f85b2 */ /* 0x0010620008000100 */
[----:B------:R-:W-:Y:S02]  /*0700*/  @P4 LEA.HI R2, R22, R22, RZ, 0x1 ;  /* 0x0000001616024211 */ /* 0x000fe400078f08ff */
[----:B------:R-:W-:-:S02]  /*0710*/  ISETP.EQ.AND P1, PT, R5, RZ, P1 ;  /* 0x000000ff0500720c */ /* 0x000fc40000f22270 */
[----:B------:R-:W-:Y:S02]  /*0720*/  @P4 SHF.R.S32.HI R2, RZ, 0x1, R2 ;  /* 0x00000001ff024819 */ /* 0x000fe40000011402 */
[----:B------:R-:W-:Y:S02]  /*0730*/  ISETP.GE.U32.AND P6, PT, R6, 0x2, PT ;  /* 0x000000020600780c */ /* 0x000fe40003fc6070 */
[----:B------:R-:W-:Y:S02]  /*0740*/  @P4 ISETP.NE.AND P5, PT, R2, R9, PT ;  /* 0x000000090200420c */ /* 0x000fe40003fa5270 */
[----:B------:R-:W-:Y:S02]  /*0750*/  SEL R2, RZ, 0x1, !P0 ;  /* 0x00000001ff027807 */ /* 0x000fe40004000000 */
[----:B------:R-:W-:Y:S02]  /*0760*/  @P4 SEL R23, RZ, 0x1, P5 ;  /* 0x00000001ff174807 */ /* 0x000fe40002800000 */
[----:B------:R-:W-:Y:S01]  /*0770*/  SEL R19, RZ, 0x1, !P1 ;  /* 0x00000001ff137807 */ /* 0x000fe20004800000 */
[----:B------:R0:W2:Y:S01]  /*0780*/  @!UP1 SYNCS.EXCH.64 URZ, [UR6+0x58], UR4 ;  /* 0x00005804063f95b2 */ /* 0x0000a20008000100 */
[----:B------:R-:W-:Y:S01]  /*0790*/  LOP3.LUT R23, R23, R2, RZ, 0xc0, !PT ;  /* 0x0000000217177212 */ /* 0x000fe200078ec0ff */
[----:B------:R-:W-:Y:S01]  /*07a0*/  NOP ;  /* 0x0000000000007918 */ /* 0x000fe20000000000 */
[----:B------:R-:W-:Y:S01]  /*07b0*/  SEL R19, R19, 0x2, P6 ;  /* 0x0000000213137807 */ /* 0x000fe20003000000 */
[----:B------:R-:W-:Y:S06]  /*07c0*/  @!P2 BRA `(.L_x_3) ;  /* 0x000000000008a947 */ /* 0x000fec0003800000 */
[----:B-12-4-:R-:W-:Y:S01]  /*07d0*/  UCGABAR_ARV ;  /* 0x00000000000079c7 */ /* 0x016fe20008000000 */
[----:B------:R-:W-:Y:S05]  /*07e0*/  BRA `(.L_x_4) ;  /* 0x0000000000047947 */ /* 0x000fea0003800000 */
.L_x_3:
[----:B-12-4-:R-:W-:Y:S01]  /*07f0*/  NOP ;  /* 0x0000000000007918 */ /* 0x016fe20000000000 */
.L_x_4:
[----:B------:R-:W1:Y:S01]  /*0800*/  LDC R2, c[0x0][0x65c] ;  /* 0x00019700ff027b82 */ /* 0x000e620000000800 */
[----:B------:R-:W-:Y:S02]  /*0810*/  IMAD.U32 R8, RZ, RZ, UR8 ;  /* 0x00000008ff087e24 */ /* 0x000fe4000f8e00ff */
[----:B------:R-:W-:Y:S01]  /*0820*/  IMAD.MOV.U32 R9, RZ, RZ, RZ ;  /* 0x000000ffff097224 */ /* 0x000fe200078e00ff */
[----:B-1----:R-:W-:-:S04]  /*0830*/  ISETP.NE.AND P1, PT, R2, 0x1, PT ;  /* 0x000000010200780c */ /* 0x002fc80003f25270 */
[----:B------:R-:W-:-:S09]  /*0840*/  P2R R5, PR, RZ, 0x2 ;  /* 0x00000002ff057803 */ /* 0x000fd20000000000 */
[----:B------:R-:W1:Y:S01]  /*0850*/  @P1 LDC R17, c[0x0][0x10] ;  /* 0x00000400ff111b82 */ /* 0x000e620000000800 */
[----:B------:R-:W-:Y:S02]  /*0860*/  @P1 IMAD.MOV.U32 R5, RZ, RZ, RZ ;  /* 0x000000ffff051224 */ /* 0x000fe400078e00ff */
[----:B------:R-:W-:-:S05]  /*0870*/  @P1 IMAD.MOV.U32 R13, RZ, RZ, RZ ;  /* 0x000000ffff0d1224 */ /* 0x000fca00078e00ff */
[----:B------:R-:W2:Y:S01]  /*0880*/  @!P1 LDC R11, c[0x0][0xc] ;  /* 0x00000300ff0b9b82 */ /* 0x000ea20000000800 */
[----:B-1----:R-:W-:-:S04]  /*0890*/  @P1 IMAD.WIDE.U32 R16, R17, UR8, R4 ;  /* 0x0000000811101c25 */ /* 0x002fc8000f8e0004 */
[----:B------:R-:W-:Y:S02]  /*08a0*/  @P1 IMAD.IADD R17, R17, 0x1, R13 ;  /* 0x0000000111111824 */ /* 0x000fe400078e020d */
[----:B--2---:R-:W-:-:S04]  /*08b0*/  @!P1 IMAD.WIDE.U32 R8, R4, R11, R8 ;  /* 0x0000000b04089225 */ /* 0x004fc800078e0008 */
[----:B------:R-:W-:Y:S02]  /*08c0*/  @!P1 IMAD.MOV.U32 R16, RZ, RZ, R8 ;  /* 0x000000ffff109224 */ /* 0x000fe400078e0008 */
[----:B------:R-:W-:Y:S01]  /*08d0*/  @!P1 IMAD.MOV.U32 R17, RZ, RZ, R9 ;  /* 0x000000ffff119224 */ /* 0x000fe200078e0009 */
[----:B------:R-:W-:Y:S06]  /*08e0*/  @!P2 BRA `(.L_x_5) ;  /* 0x00000000000ca947 */ /* 0x000fec0003800000 */
[----:B------:R-:W-:Y:S01]  /*08f0*/  UCGABAR_WAIT ;  /* 0x0000000000007dc7 */ /* 0x000fe20008000000 */
[----:B------:R-:W-:Y:S01]  /*0900*/  CCTL.IVALL ;  /* 0x00000000ff00798f */ /* 0x000fe20002000000 */
[----:B------:R-:W-:Y:S05]  /*0910*/  BRA `(.L_x_6) ;  /* 0x0000000000047947 */ /* 0x000fea0003800000 */
.L_x_5:
[----:B------:R-:W-:Y:S06]  /*0920*/  BAR.SYNC.DEFER_BLOCKING 0x0 ;  /* 0x0000000000007b1d */ /* 0x000fec0000010000 */
.L_x_6:
[----:B------:R-:W-:Y:S05]  /*0930*/  @!P3 BRA `(.L_x_7) ;  /* 0x000000400010b947 */ /* 0x000fea0003800000 */
[----:B------:R-:W-:-:S13]  /*0940*/  ISETP.GT.U32.AND P0, PT, R6, 0x1, PT ;  /* 0x000000010600780c */ /* 0x000fda0003f04070 */
[----:B0-----:R-:W-:Y:S05]  /*0950*/  @P0 EXIT ;  /* 0x000000000000094d */ /* 0x001fea0003800000 */
[----:B------:R-:W-:Y:S01]  /*0960*/  ULDC.64 UR4, c[0x0][0x650] ;  /* 0x0001940000047ab9 */ /* 0x000fe20000000a00 */
[----:B------:R-:W-:Y:S01]  /*0970*/  PRMT R0, RZ, 0x7610, R0 ;  /* 0x00007610ff007816 */ /* 0x000fe20000000000 */
[----:B------:R-:W-:Y:S01]  /*0980*/  IMAD.MOV.U32 R60, RZ, RZ, -0x1 ;  /* 0xffffffffff3c7424 */ /* 0x000fe200078e00ff */
[----:B------:R-:W-:Y:S01]  /*0990*/  ISETP.GE.U32.AND P0, PT, R16, UR4, PT ;  /* 0x0000000410007c0c */ /* 0x000fe2000bf06070 */
[----:B------:R-:W-:Y:S02]  /*09a0*/  IMAD.MOV.U32 R61, RZ, RZ, -0x1 ;  /* 0xffffffffff3d7424 */ /* 0x000fe400078e00ff */
[----:B------:R-:W-:Y:S01]  /*09b0*/  IMAD.MOV.U32 R59, RZ, RZ, -0x1 ;  /* 0xffffffffff3b7424 */ /* 0x000fe200078e00ff */
[----:B------:R-:W-:-:S13]  /*09c0*/  ISETP.GE.U32.AND.EX P0, PT, R17, UR5, PT, P0 ;  /* 0x0000000511007c0c */ /* 0x000fda000bf06100 */
[----:B------:R-:W-:Y:S05]  /*09d0*/  @P0 BRA `(.L_x_8) ;  /* 0x0000000400280947 */ /* 0x000fea0003800000 */
[----:B------:R-:W0:Y:S01]  /*09e0*/  LDC.64 R24, c[0x0][0x628] ;  /* 0x00018a00ff187b82 */ /* 0x000e220000000a00 */
[----:B------:R-:W-:Y:S02]  /*09f0*/  IMAD.MOV.U32 R8, RZ, RZ, R16 ;  /* 0x000000ffff087224 */ /* 0x000fe400078e0010 */
[----:B------:R-:W-:-:S05]  /*0a00*/  IMAD.MOV.U32 R9, RZ, RZ, R17 ;  /* 0x000000ffff097224 */ /* 0x000fca00078e0011 */
[----:B------:R-:W1:Y:S08]  /*0a10*/  LDC R0, c[0x0][0x630] ;  /* 0x00018c00ff007b82 */ /* 0x000e700000000800 */
[----:B------:R-:W2:Y:S01]  /*0a20*/  LDC.64 R26, c[0x0][0x620] ;  /* 0x00018800ff1a7b82 */ /* 0x000ea20000000a00 */
[----:B0-----:R-:W-:-:S04]  /*0a30*/  ISETP.NE.U32.AND P0, PT, R24, RZ, PT ;  /* 0x000000ff1800720c */ /* 0x001fc80003f05070 */
[----:B------:R-:W-:-:S13]  /*0a40*/  ISETP.NE.AND.EX P0, PT, R25, RZ, PT, P0 ;  /* 0x000000ff1900720c */ /* 0x000fda0003f05300 */
[----:B-12---:R-:W-:Y:S05]  /*0a50*/  @!P0 BRA `(.L_x_9) ;  /* 0x0000000000288947 */ /* 0x006fea0003800000 */
[----:B------:R-:W0:Y:S02]  /*0a60*/  LDC R13, c[0x0][0x634] ;  /* 0x00018d00ff0d7b82 */ /* 0x000e240000000800 */
[----:B0-----:R-:W-:-:S05]  /*0a70*/  IADD3 R13, P0, R16, R13, RZ ;  /* 0x0000000d100d7210 */ /* 0x001fca0007f1e0ff */
[----:B------:R-:W-:-:S04]  /*0a80*/  IMAD.X R15, RZ, RZ, R17, P0 ;  /* 0x000000ffff0f7224 */ /* 0x000fc800000e0611 */
[----:B------:R-:W-:-:S04]  /*0a90*/  IMAD.WIDE.U32 R8, R15, R24, RZ ;  /* 0x000000180f087225 */ /* 0x000fc800078e00ff */
[----:B------:R-:W-:-:S04]  /*0aa0*/  IMAD.WIDE.U32 R10, P0, R13, R25, R8 ;  /* 0x000000190d0a7225 */ /* 0x000fc80007800008 */
[----:B------:R-:W-:-:S04]  /*0ab0*/  IMAD.WIDE.U32 R8, R13, R24, RZ ;  /* 0x000000180d087225 */ /* 0x000fc800078e00ff */
[----:B------:R-:W-:Y:S01]  /*0ac0*/  IMAD.X R13, RZ, RZ, RZ, P0 ;  /* 0x000000ffff0d7224 */ /* 0x000fe200000e06ff */
[----:B------:R-:W-:Y:S01]  /*0ad0*/  IADD3 RZ, P0, R9, R10, RZ ;  /* 0x0000000a09ff7210 */ /* 0x000fe20007f1e0ff */
[----:B------:R-:W-:-:S04]  /*0ae0*/  IMAD.MOV.U32 R12, RZ, RZ, R11 ;  /* 0x000000ffff0c7224 */ /* 0x000fc800078e000b */
[----:B------:R-:W-:-:S08]  /*0af0*/  IMAD.WIDE.U32.X R8, R15, R25, R12, P0 ;  /* 0x000000190f087225 */ /* 0x000fd000000e040c */
.L_x_9:
[----:B------:R-:W0:Y:S01]  /*0b00*/  LDC.64 R24, c[0x0][0x640] ;  /* 0x00019000ff187b82 */ /* 0x000e220000000a00 */
[-CC-:B------:R-:W-:Y:S01]  /*0b10*/  SHF.R.U64 R59, R8, R0.reuse, R9.reuse ;  /* 0x00000000083b7219 */ /* 0x180fe20000001209 */
[----:B------:R-:W-:Y:S01]  /*0b20*/  IMAD R30, R7, R21, R4 ;  /* 0x00000015071e7224 */ /* 0x000fe200078e0204 */
[----:B------:R-:W-:Y:S01]  /*0b30*/  SHF.R.U32.HI R0, RZ, R0, R9 ;  /* 0x00000000ff007219 */ /* 0x000fe20000011609 */
[----:B------:R-:W-:Y:S01]  /*0b40*/  IMAD.MOV.U32 R21, RZ, RZ, 0x1 ;  /* 0x00000001ff157424 */ /* 0x000fe200078e00ff */
[----:B------:R-:W-:-:S03]  /*0b50*/  IADD3 R5, P0, RZ, -R59, RZ ;  /* 0x8000003bff057210 */ /* 0x000fc60007f1e0ff */
[----:B------:R-:W1:Y:S02]  /*0b60*/  LDC R6, c[0x0][0x618] ;  /* 0x00018600ff067b82 */ /* 0x000e640000000800 */
[----:B------:R-:W-:-:S04]  /*0b70*/  IMAD.X R9, RZ, RZ, ~R0, P0 ;  /* 0x000000ffff097224 */ /* 0x000fc800000e0e00 */
[-C--:B------:R-:W-:Y:S02]  /*0b80*/  IMAD R0, R9, R26.reuse, RZ ;  /* 0x0000001a09007224 */ /* 0x080fe400078e02ff */
[----:B------:R-:W2:Y:S01]  /*0b90*/  LDC R11, c[0x0][0x608] ;  /* 0x00018200ff0b7b82 */ /* 0x000ea20000000800 */
[----:B------:R-:W-:-:S04]  /*0ba0*/  IMAD.WIDE.U32 R8, R5, R26, R16 ;  /* 0x0000001a05087225 */ /* 0x000fc800078e0010 */
[----:B------:R-:W-:-:S03]  /*0bb0*/  IMAD R5, R5, R27, R0 ;  /* 0x0000001b05057224 */ /* 0x000fc600078e0200 */
[----:B------:R-:W3:Y:S01]  /*0bc0*/  LDC R12, c[0x0][0x658] ;  /* 0x00019600ff0c7b82 */ /* 0x000ee20000000800 */
[----:B0-----:R-:W-:Y:S01]  /*0bd0*/  ISETP.NE.U32.AND P0, PT, R24, RZ, PT ;  /* 0x000000ff1800720c */ /* 0x001fe20003f05070 */
[----:B------:R-:W-:Y:S02]  /*0be0*/  IMAD.IADD R5, R9, 0x1, R5 ;  /* 0x0000000109057824 */ /* 0x000fe400078e0205 */
[----:B------:R-:W-:Y:S01]  /*0bf0*/  IMAD.MOV.U32 R9, RZ, RZ, -0x1 ;  /* 0xffffffffff097424 */ /* 0x000fe200078e00ff */
[----:B------:R-:W-:-:S03]  /*0c00*/  ISETP.NE.AND.EX P0, PT, R25, RZ, PT, P0 ;  /* 0x000000ff1900720c */ /* 0x000fc60003f05300 */
[----:B------:R-:W0:Y:S01]  /*0c10*/  LDC R15, c[0x0][0x600] ;  /* 0x00018000ff0f7b82 */ /* 0x000e220000000800 */
[-CC-:B-1----:R-:W-:Y:S02]  /*0c20*/  SHF.R.U64 R13, R8, R6.reuse, R5.reuse ;  /* 0x00000006080d7219 */ /* 0x182fe40000001205 */
[----:B------:R-:W-:-:S05]  /*0c30*/  SHF.R.U32.HI R0, RZ, R6, R5 ;  /* 0x00000006ff007219 */ /* 0x000fca0000011605 */
[----:B------:R-:W1:Y:S01]  /*0c40*/  LDC R14, c[0x0][0x648] ;  /* 0x00019200ff0e7b82 */ /* 0x000e620000000800 */
[-CC-:B--2---:R-:W-:Y:S02]  /*0c50*/  SHF.R.U64 R27, R13, R11.reuse, R0.reuse ;  /* 0x0000000b0d1b7219 */ /* 0x184fe40000001200 */
[----:B------:R-:W-:-:S05]  /*0c60*/  SHF.R.U32.HI R5, RZ, R11, R0 ;  /* 0x0000000bff057219 */ /* 0x000fca0000011600 */
[----:B------:R-:W2:Y:S01]  /*0c70*/  LDC R20, c[0x0][0x638] ;  /* 0x00018e00ff147b82 */ /* 0x000ea20000000800 */
[-CC-:B---3--:R-:W-:Y:S02]  /*0c80*/  SHF.R.U64 R28, R27, R12.reuse, R5.reuse ;  /* 0x0000000c1b1c7219 */ /* 0x188fe40000001205 */
[-C--:B------:R-:W-:Y:S02]  /*0c90*/  SHF.L.U32 R0, R9, R12.reuse, RZ ;  /* 0x0000000c09007219 */ /* 0x080fe400000006ff */
[----:B------:R-:W-:Y:S01]  /*0ca0*/  SHF.R.U32.HI R5, RZ, R12, R5 ;  /* 0x0000000cff057219 */ /* 0x000fe20000011605 */
[----:B------:R-:W-:Y:S01]  /*0cb0*/  IMAD.MOV.U32 R4, RZ, RZ, R28 ;  /* 0x000000ffff047224 */ /* 0x000fe200078e001c */
[----:B------:R-:W-:Y:S01]  /*0cc0*/  LOP3.LUT R10, RZ, R0, RZ, 0x33, !PT ;  /* 0x00000000ff0a7212 */ /* 0x000fe200078e33ff */
[----:B------:R-:W3:Y:S01]  /*0cd0*/  LDC R26, c[0x0][0x610] ;  /* 0x00018400ff1a7b82 */ /* 0x000ee20000000800 */
[----:B------:R-:W-:Y:S05]  /*0ce0*/  @!P0 BRA `(.L_x_10) ;  /* 0x0000000000288947 */ /* 0x000fea0003800000 */
[----:B------:R-:W4:Y:S02]  /*0cf0*/  LDC R9, c[0x0][0x64c] ;  /* 0x00019300ff097b82 */ /* 0x000f240000000800 */
[----:B----4-:R-:W-:-:S05]  /*0d00*/  IADD3 R9, P0, R28, R9, RZ ;  /* 0x000000091c097210 */ /* 0x010fca0007f1e0ff */
        /* <DEDUP_REMOVED lines=8> */
.L_x_10:
[----:B-1----:R-:W-:Y:S01]  /*0d90*/  SHF.R.U64 R4, R4, R14, R5 ;  /* 0x0000000e04047219 */ /* 0x002fe20000001205 */
[----:B0-----:R-:W-:Y:S01]  /*0da0*/  VIADD R6, R15, 0xffffffff ;  /* 0xffffffff0f067836 */ /* 0x001fe20000000000 */
[----:B------:R-:W-:Y:S02]  /*0db0*/  SHF.L.U32 R0, R21, R12, RZ ;  /* 0x0000000c15007219 */ /* 0x000fe400000006ff */
[----:B------:R-:W-:Y:S01]  /*0dc0*/  LOP3.LUT R5, R27, R10, RZ, 0xc0, !PT ;  /* 0x0000000a1b057212 */ /* 0x000fe200078ec0ff */
[----:B------:R-:W-:Y:S01]  /*0dd0*/  IMAD.MOV R7, RZ, RZ, -R4 ;  /* 0x000000ffff077224 */ /* 0x000fe200078e0a04 */
[----:B------:R-:W-:Y:S02]  /*0de0*/  SEL R3, R3, R30, !P1 ;  /* 0x0000001e03037207 */ /* 0x000fe40004800000 */
[----:B------:R-:W-:Y:S01]  /*0df0*/  LOP3.LUT R6, R13, R6, RZ, 0xc0, !PT ;  /* 0x000000060d067212 */ /* 0x000fe200078ec0ff */
[----:B------:R-:W-:Y:S02]  /*0e00*/  IMAD R4, R0, R4, R5 ;  /* 0x0000000400047224 */ /* 0x000fe400078e0205 */
[----:B--2---:R-:W-:-:S02]  /*0e10*/  IMAD R0, R7, R20, R28 ;  /* 0x0000001407007224 */ /* 0x004fc400078e021c */
[----:B---3--:R-:W-:Y:S02]  /*0e20*/  IMAD R3, R4, R26, R3 ;  /* 0x0000001a04037224 */ /* 0x008fe400078e0203 */
[----:B------:R-:W-:Y:S02]  /*0e30*/  IMAD R60, R0, R15, R6 ;  /* 0x0000000f003c7224 */ /* 0x000fe400078e0206 */
[----:B------:R-:W-:-:S03]  /*0e40*/  IMAD.MOV.U32 R4, RZ, RZ, 0x1 ;  /* 0x00000001ff047424 */ /* 0x000fc600078e00ff */
[----:B------:R-:W-:Y:S02]  /*0e50*/  SEL R61, R60, R3, !P1 ;  /* 0x000000033c3d7207 */ /* 0x000fe40004800000 */
[----:B------:R-:W-:Y:S02]  /*0e60*/  PRMT R0, R4, 0x7610, R0 ;  /* 0x0000761004007816 */ /* 0x000fe40000000000 */
[----:B------:R-:W-:-:S07]  /*0e70*/  SEL R60, R3, R60, !P1 ;  /* 0x0000003c033c7207 */ /* 0x000fce0004800000 */
.L_x_8:
[----:B------:R-:W-:-:S08]  /*0e80*/  NOP ;  /* 0x0000000000007918 */ /* 0x000fd00000000000 */
[----:B------:R-:W0:Y:S02]  /*0e90*/  USETMAXREG.TRY_ALLOC.CTAPOOL UP0, 0xe8 ;  /* 0x000000e8000079c8 */ /* 0x000e240008000600 */
[----:B0-----:R-:W-:-:S13]  /*0ea0*/  PLOP3.LUT P0, PT, PT, PT, UP0, 0x80, 0x0 ;  /* 0x000000000000781c */ /* 0x001fda0003f0f008 */
[----:B------:R-:W-:Y:S05]  /*0eb0*/  @!P0 BRA `(.L_x_8) ;  /* 0xfffffffc00f08947 */ /* 0x000fea000383ffff */
[----:B------:R-:W-:Y:S01]  /*0ec0*/  ULDC.64 UR4, c[0x0][0x598] ;  /* 0x0001660000047ab9 */ /* 0x000fe20000000a00 */
[----:B------:R-:W-:Y:S01]  /*0ed0*/  ULDC.64 UR36, c[0x0][0x208] ;  /* 0x0000820000247ab9 */ /* 0x000fe20000000a00 */
[----:B------:R-:W-:-:S04]  /*0ee0*/  ISETP.NE.U32.AND P0, PT, RZ, UR4, PT ;  /* 0x00000004ff007c0c */ /* 0x000fc8000bf05070 */
[----:B------:R-:W-:-:S13]  /*0ef0*/  ISETP.NE.AND.EX P0, PT, RZ, UR5, PT, P0 ;  /* 0x00000005ff007c0c */ /* 0x000fda000bf05300 */
[----:B------:R-:W-:Y:S05]  /*0f00*/  @!P0 BRA `(.L_x_11) ;  /* 0x00000000001c8947 */ /* 0x000fea0003800000 */
[----:B------:R-:W0:Y:S02]  /*0f10*/  LDC.64 R4, c[0x0][0x598] ;  /* 0x00016600ff047b82 */ /* 0x000e240000000a00 */
[----:B0-----:R-:W2:Y:S02]  /*0f20*/  LDG.E.64 R4, desc[UR36][R4.64] ;  /* 0x0000002404047981 */ /* 0x001ea4000c1e1b00 */
[----:B--2---:R-:W-:-:S04]  /*0f30*/  ISETP.NE.U32.AND P0, PT, R4, RZ, PT ;  /* 0x000000ff0400720c */ /* 0x004fc80003f05070 */
[----:B------:R-:W-:-:S13]  /*0f40*/  ISETP.NE.AND.EX P0, PT, R5, RZ, PT, P0 ;  /* 0x000000ff0500720c */ /* 0x000fda0003f05300 */
[----:B------:R-:W-:Y:S05]  /*0f50*/  @!P0 BRA `(.L_x_11) ;  /* 0x0000000000088947 */ /* 0x000fea0003800000 */
[----:B------:R0:W5:Y:S01]  /*0f60*/  LD.E R56, desc[UR36][R4.64] ;  /* 0x0000002404387980 */ /* 0x000162000c101900 */
[----:B------:R-:W-:Y:S05]  /*0f70*/  BRA `(.L_x_12) ;  /* 0x0000000000247947 */ /* 0x000fea0003800000 */
.L_x_11:
[----:B------:R-:W-:Y:S02]  /*0f80*/  ULDC.64 UR4, c[0x0][0x588] ;  /* 0x0001620000047ab9 */ /* 0x000fe40000000a00 */
[----:B------:R-:W-:-:S04]  /*0f90*/  ISETP.NE.U32.AND P0, PT, RZ, UR4, PT ;  /* 0x00000004ff007c0c */ /* 0x000fc8000bf05070 */
[----:B------:R-:W-:-:S13]  /*0fa0*/  ISETP.NE.AND.EX P0, PT, RZ, UR5, PT, P0 ;  /* 0x00000005ff007c0c */ /* 0x000fda000bf05300 */
[----:B------:R-:W-:Y:S05]  /*0fb0*/  @!P0 BRA `(.L_x_13) ;  /* 0x00000000000c8947 */ /* 0x000fea0003800000 */
[----:B------:R-:W0:Y:S02]  /*0fc0*/  LDC.64 R56, c[0x0][0x588] ;  /* 0x00016200ff387b82 */ /* 0x000e240000000a00 */
[----:B0-----:R1:W5:Y:S01]  /*0fd0*/  LDG.E R56, desc[UR36][R56.64] ;  /* 0x0000002438387981 */ /* 0x001362000c1e1900 */
[----:B------:R-:W-:Y:S05]  /*0fe0*/  BRA `(.L_x_12) ;  /* 0x0000000000087947 */ /* 0x000fea0003800000 */
.L_x_13:
[----:B------:R-:W-:Y:S02]  /*0ff0*/  ULDC UR4, c[0x0][0x580] ;  /* 0x0001600000047ab9 */ /* 0x000fe40000000800 */
[----:B------:R-:W-:-:S07]  /*1000*/  IMAD.U32 R56, RZ, RZ, UR4 ;  /* 0x00000004ff387e24 */ /* 0x000fce000f8e00ff */
.L_x_12:
[----:B------:R-:W-:Y:S02]  /*1010*/  ULDC.64 UR4, c[0x0][0x5a0] ;  /* 0x0001680000047ab9 */ /* 0x000fe40000000a00 */
[----:B------:R-:W-:-:S04]  /*1020*/  ISETP.NE.U32.AND P0, PT, RZ, UR4, PT ;  /* 0x00000004ff007c0c */ /* 0x000fc8000bf05070 */
[----:B------:R-:W-:-:S13]  /*1030*/  ISETP.NE.AND.EX P0, PT, RZ, UR5, PT, P0 ;  /* 0x00000005ff007c0c */ /* 0x000fda000bf05300 */
[----:B------:R-:W-:Y:S05]  /*1040*/  @!P0 BRA `(.L_x_14) ;  /* 0x00000000001c8947 */ /* 0x000fea0003800000 */
[----:B0-----:R-:W0:Y:S02]  /*1050*/  LDC.64 R4, c[0x0][0x5a0] ;  /* 0x00016800ff047b82 */ /* 0x001e240000000a00 */
[----:B0-----:R-:W2:Y:S02]  /*1060*/  LDG.E.64 R4, desc[UR36][R4.64] ;  /* 0x0000002404047981 */ /* 0x001ea4000c1e1b00 */
[----:B--2---:R-:W-:-:S04]  /*1070*/  ISETP.NE.U32.AND P0, PT, R4, RZ, PT ;  /* 0x000000ff0400720c */ /* 0x004fc80003f05070 */
[----:B------:R-:W-:-:S13]  /*1080*/  ISETP.NE.AND.EX P0, PT, R5, RZ, PT, P0 ;  /* 0x000000ff0500720c */ /* 0x000fda0003f05300 */
[----:B------:R-:W-:Y:S05]  /*1090*/  @!P0 BRA `(.L_x_14) ;  /* 0x0000000000088947 */ /* 0x000fea0003800000 */
[----:B-1----:R0:W5:Y:S01]  /*10a0*/  LD.E R57, desc[UR36][R4.64] ;  /* 0x0000002404397980 */ /* 0x002162000c101900 */
[----:B------:R-:W-:Y:S05]  /*10b0*/  BRA `(.L_x_15) ;  /* 0x0000000000247947 */ /* 0x000fea0003800000 */
.L_x_14:
[----:B------:R-:W-:Y:S02]  /*10c0*/  ULDC.64 UR4, c[0x0][0x590] ;  /* 0x0001640000047ab9 */ /* 0x000fe40000000a00 */
[----:B------:R-:W-:-:S04]  /*10d0*/  ISETP.NE.U32.AND P0, PT, RZ, UR4, PT ;  /* 0x00000004ff007c0c */ /* 0x000fc8000bf05070 */
[----:B------:R-:W-:-:S13]  /*10e0*/  ISETP.NE.AND.EX P0, PT, RZ, UR5, PT, P0 ;  /* 0x00000005ff007c0c */ /* 0x000fda000bf05300 */
[----:B------:R-:W-:Y:S05]  /*10f0*/  @!P0 BRA `(.L_x_16) ;  /* 0x00000000000c8947 */ /* 0x000fea0003800000 */
[----:B0-----:R-:W1:Y:S02]  /*1100*/  LDC.64 R4, c[0x0][0x590] ;  /* 0x00016400ff047b82 */ /* 0x001e640000000a00 */
[----:B-1----:R1:W5:Y:S01]  /*1110*/  LDG.E R57, desc[UR36][R4.64] ;  /* 0x0000002404397981 */ /* 0x002362000c1e1900 */
[----:B------:R-:W-:Y:S05]  /*1120*/  BRA `(.L_x_15) ;  /* 0x0000000000087947 */ /* 0x000fea0003800000 */
.L_x_16:
[----:B------:R-:W-:Y:S02]  /*1130*/  ULDC UR4, c[0x0][0x584] ;  /* 0x0001610000047ab9 */ /* 0x000fe40000000800 */
[----:B-1----:R-:W-:-:S07]  /*1140*/  IMAD.U32 R57, RZ, RZ, UR4 ;  /* 0x00000004ff397e24 */ /* 0x002fce000f8e00ff */
.L_x_15:
[----:B------:R-:W-:-:S13]  /*1150*/  LOP3.LUT P0, RZ, R0, 0xff, RZ, 0xc0, !PT ;  /* 0x000000ff00ff7812 */ /* 0x000fda000780c0ff */
[----:B------:R-:W-:Y:S05]  /*1160*/  @!P0 EXIT ;  /* 0x000000000000894d */ /* 0x000fea0003800000 */
[----:B------:R-:W-:Y:S01]  /*1170*/  ULDC UR4, c[0x0][0x28c] ;  /* 0x0000a30000047ab9 */ /* 0x000fe20000000800 */
[----:B------:R-:W-:Y:S01]  /*1180*/  LOP3.LUT R58, R19, 0x1, RZ, 0xfc, !PT ;  /* 0x00000001133a7812 */ /* 0x000fe200078efcff */
[----:B------:R-:W-:Y:S01]  /*1190*/  UIADD3 UR4, UR4, 0x3f, URZ ;  /* 0x0000003f04047890 */ /* 0x000fe2000fffe03f */
[----:B------:R-:W-:Y:S01]  /*11a0*/  UMOV UR38, URZ ;  /* 0x0000003f00267c82 */ /* 0x000fe20008000000 */
[----:B------:R-:W-:Y:S02]  /*11b0*/  UMOV UR39, URZ ;  /* 0x0000003f00277c82 */ /* 0x000fe40008000000 */
[----:B------:R-:W-:-:S04]  /*11c0*/  USHF.R.S32.HI UR5, URZ, 0x1f, UR4 ;  /* 0x0000001f3f057899 */ /* 0x000fc80008011404 */
[----:B------:R-:W-:-:S04]  /*11d0*/  ULEA.HI UR5, UR5, UR4, URZ, 0x6 ;  /* 0x0000000405057291 */ /* 0x000fc8000f8f303f */
[----:B------:R-:W-:-:S12]  /*11e0*/  USHF.R.S32.HI UR40, URZ, 0x6, UR5 ;  /* 0x000000063f287899 */ /* 0x000fd80008011405 */
.L_x_98:
[----:B------:R-:W-:Y:S01]  /*11f0*/  LOP3.LUT R0, R18, 0x80, RZ, 0xc0, !PT ;  /* 0x0000008012007812 */ /* 0x000fe200078ec0ff */
[----:B--2---:R-:W2:Y:S01]  /*1200*/  S2UR UR7, SR_CgaCtaId ;  /* 0x00000000000779c3 */ /* 0x004ea20000008800 */
[----:B------:R-:W-:Y:S02]  /*1210*/  UMOV UR6, 0x400 ;  /* 0x0000040000067882 */ /* 0x000fe40000000000 */
[----:B------:R-:W-:-:S06]  /*1220*/  SHF.R.U32.HI R0, RZ, 0x7, R0 ;  /* 0x00000007ff007819 */ /* 0x000fcc0000011600 */
[----:B---3--:R-:W3:Y:S01]  /*1230*/  SHFL.IDX PT, R0, R0, RZ, 0x1f ;  /* 0x00001fff00007589 */ /* 0x008ee200000e0000 */
[----:B--2---:R-:W-:Y:S01]  /*1240*/  ULEA UR6, UR7, UR6, 0x18 ;  /* 0x0000000607067291 */ /* 0x004fe2000f8ec03f */
[----:B---3--:R-:W-:-:S13]  /*1250*/  R2UR UR4, R0 ;  /* 0x00000000000472ca */ /* 0x008fda00000e0000 */
[----:B------:R-:W-:-:S04]  /*1260*/  ULEA.HI UR5, UR4, UR4, URZ, 0x1 ;  /* 0x0000000404057291 */ /* 0x000fc8000f8f083f */
[----:B------:R-:W-:-:S04]  /*1270*/  ULOP3.LUT UR5, UR5, 0x7fffe, URZ, 0xc0, !UPT ;  /* 0x0007fffe05057892 */ /* 0x000fc8000f8ec03f */
[----:B------:R-:W-:-:S03]  /*1280*/  UIADD3 UR5, UR4, -UR5, URZ ;  /* 0x8000000504057290 */ /* 0x000fc6000fffe03f */
[----:B------:R-:W-:Y:S01]  /*1290*/  ULDC UR4, c[0x0][0x28c] ;  /* 0x0000a30000047ab9 */ /* 0x000fe20000000800 */
[----:B------:R-:W-:Y:S01]  /*12a0*/  ULEA UR5, UR5, UR6, 0xd ;  /* 0x0000000605057291 */ /* 0x000fe2000f8e683f */
[----:B------:R-:W-:-:S03]  /*12b0*/  ISETP.LT.AND P0, PT, RZ, UR4, PT ;  /* 0x00000004ff007c0c */ /* 0x000fc6000bf01270 */
[----:B------:R-:W-:-:S04]  /*12c0*/  UIADD3 UR5, UR5, 0x100, URZ ;  /* 0x0000010005057890 */ /* 0x000fc8000fffe03f */
[----:B------:R-:W-:-:S04]  /*12d0*/  USHF.R.U32.HI UR5, URZ, 0x4, UR5 ;  /* 0x000000043f057899 */ /* 0x000fc80008011605 */
[----:B------:R-:W-:Y:S02]  /*12e0*/  ULOP3.LUT UR41, UR5, 0x3fff, URZ, 0xc0, !UPT ;  /* 0x00003fff05297892 */ /* 0x000fe4000f8ec03f */
[----:B-1--45:R-:W-:Y:S10]  /*12f0*/  @P0 BRA `(.L_x_17) ;  /* 0x0000000000400947 */ /* 0x032ff40003800000 */
[----:B------:R-:W-:Y:S01]  /*1300*/  MOV R0, 0x0 ;  /* 0x0000000000007802 */ /* 0x000fe20000000f00 */
[----:B------:R-:W-:Y:S01]  /*1310*/  ULDC.64 UR4, c[0x4][0x68] ;  /* 0x01001a0000047ab9 */ /* 0x000fe20000000a00 */
[----:B------:R-:W-:Y:S01]  /*1320*/  ULDC.64 UR6, c[0x4][0x8] ;  /* 0x0100020000067ab9 */ /* 0x000fe20000000a00 */
[----:B01----:R-:W-:Y:S01]  /*1330*/  IMAD.U32 R4, RZ, RZ, UR4 ;  /* 0x00000004ff047e24 */ /* 0x003fe2000f8e00ff */
[----:B------:R0:W1:Y:S01]  /*1340*/  LDC.64 R14, c[0x4][R0] ;  /* 0x01000000000e7b82 */ /* 0x0000620000000a00 */
[----:B------:R-:W-:Y:S01]  /*1350*/  IMAD.U32 R5, RZ, RZ, UR5 ;  /* 0x00000005ff057e24 */ /* 0x000fe2000f8e00ff */
[----:B------:R-:W-:Y:S01]  /*1360*/  ULDC.64 UR4, c[0x4][0x70] ;  /* 0x01001c0000047ab9 */ /* 0x000fe20000000a00 */
[----:B------:R-:W-:Y:S02]  /*1370*/  IMAD.U32 R10, RZ, RZ, UR6 ;  /* 0x00000006ff0a7e24 */ /* 0x000fe4000f8e00ff */
[----:B------:R-:W-:Y:S02]  /*1380*/  IMAD.U32 R6, RZ, RZ, UR4 ;  /* 0x00000004ff067e24 */ /* 0x000fe4000f8e00ff */
[----:B------:R-:W-:-:S02]  /*1390*/  IMAD.U32 R7, RZ, RZ, UR5 ;  /* 0x00000005ff077e24 */ /* 0x000fc4000f8e00ff */
[----:B------:R-:W-:Y:S02]  /*13a0*/  IMAD.U32 R11, RZ, RZ, UR7 ;  /* 0x00000007ff0b7e24 */ /* 0x000fe4000f8e00ff */
[----:B------:R-:W-:Y:S02]  /*13b0*/  IMAD.MOV.U32 R8, RZ, RZ, 0x1e1 ;  /* 0x000001e1ff087424 */ /* 0x000fe400078e00ff */
[----:B------:R-:W-:Y:S02]  /*13c0*/  IMAD.MOV.U32 R12, RZ, RZ, 0x1 ;  /* 0x00000001ff0c7424 */ /* 0x000fe400078e00ff */
[----:B0-----:R-:W-:-:S07]  /*13d0*/  IMAD.MOV.U32 R13, RZ, RZ, RZ ;  /* 0x000000ffff0d7224 */ /* 0x001fce00078e00ff */
[----:B------:R-:W-:-:S07]  /*13e0*/  LEPC R20, `(.L_x_17) ;  /* 0x000000001014794e */ /* 0x000fce0000000000 */
[----:B-1---5:R-:W-:Y:S05]  /*13f0*/  CALL.ABS.NOINC R14 ;  /* 0x000000000e007343 */ /* 0x022fea0003c00000 */
.L_x_17:
[----:B------:R-:W-:-:S13]  /*1400*/  ISETP.NE.AND P0, PT, R58, 0x3, PT ;  /* 0x000000033a00780c */ /* 0x000fda0003f05270 */
[----:B------:R-:W-:Y:S05]  /*1410*/  @!P0 BRA `(.L_x_18) ;  /* 0x0000000000048947 */ /* 0x000fea0003800000 */
[----:B------:R-:W-:Y:S01]  /*1420*/  BPT.TRAP 0x1 ;  /* 0x000000040000795c */ /* 0x000fe20000300000 */
.L_x_18:
[----:B------:R-:W2:Y:S01]  /*1430*/  S2UR UR5, SR_CgaCtaId ;  /* 0x00000000000579c3 */ /* 0x000ea20000008800 */
[----:B------:R-:W-:Y:S01]  /*1440*/  UMOV UR4, 0x400 ;  /* 0x0000040000047882 */ /* 0x000fe20000000000 */
[----:B------:R-:W-:Y:S02]  /*1450*/  IMAD.U32 R0, RZ, RZ, UR38 ;  /* 0x00000026ff007e24 */ /* 0x000fe4000f8e00ff */
[----:B------:R-:W-:-:S03]  /*1460*/  IMAD.U32 R3, RZ, RZ, UR39 ;  /* 0x00000027ff037e24 */ /* 0x000fc6000f8e00ff */
[----:B------:R-:W-:Y:S01]  /*1470*/  SHF.L.U32 R0, R0, 0x1f, RZ ;  /* 0x0000001f00007819 */ /* 0x000fe200000006ff */
[----:B--2---:R-:W-:-:S06]  /*1480*/  ULEA UR4, UR5, UR4, 0x18 ;  /* 0x0000000405047291 */ /* 0x004fcc000f8ec03f */
[----:B------:R-:W-:-:S04]  /*1490*/  IMAD.U32 R6, RZ, RZ, UR4 ;  /* 0x00000004ff067e24 */ /* 0x000fc8000f8e00ff */
[----:B------:R-:W-:-:S04]  /*14a0*/  IMAD R3, R3, 0x8, R6 ;  /* 0x0000000803037824 */ /* 0x000fc800078e0206 */
[----:B------:R2:W3:Y:S01]  /*14b0*/  SYNCS.PHASECHK.TRANS64.TRYWAIT P1, [R3+URZ], R0 ;  /* 0x00000000030075a7 */ /* 0x0004e2000802017f */
[----:B------:R-:W-:Y:S05]  /*14c0*/  @!P0 BRA `(.L_x_19) ;  /* 0x0000000000048947 */ /* 0x000fea0003800000 */
[----:B------:R-:W-:Y:S01]  /*14d0*/  BPT.TRAP 0x1 ;  /* 0x000000040000795c */ /* 0x000fe20000300000 */
.L_x_19:
[----:B---3--:R-:W-:Y:S05]  /*14e0*/  @P1 BRA `(.L_x_20) ;  /* 0x0000000000081947 */ /* 0x008fea0003800000 */
[----:B------:R-:W3:Y:S02]  /*14f0*/  SYNCS.PHASECHK.TRANS64.TRYWAIT P1, [R3+URZ], R0 ;  /* 0x00000000030075a7 */ /* 0x000ee4000802017f */
[----:B---3--:R-:W-:Y:S05]  /*1500*/  @!P1 BRA `(.L_x_21) ;  /* 0x0000004800c89947 */ /* 0x008fea0003800000 */
.L_x_20:
[----:B------:R-:W-:-:S04]  /*1510*/  UISETP.LT.AND UP0, UPT, UR40, 0x1, UPT ;  /* 0x000000012800788c */ /* 0x000fc8000bf01270 */
[----:B------:R-:W-:-:S06]  /*1520*/  USEL UR4, UR40, 0x1, UP0 ;  /* 0x0000000128047887 */ /* 0x000fcc0008000000 */
[----:B--23--:R-:W-:Y:S01]  /*1530*/  IMAD.U32 R0, RZ, RZ, UR4 ;  /* 0x00000004ff007e24 */ /* 0x00cfe2000f8e00ff */
[----:B------:R-:W-:Y:S05]  /*1540*/  WARPSYNC.ALL ;  /* 0x0000000000007948 */ /* 0x000fea0003800000 */
[----:B------:R-:W-:-:S04]  /*1550*/  IADD3 R0, -R0, UR40, RZ ;  /* 0x0000002800007c10 */ /* 0x000fc8000fffe1ff */
[----:B------:R-:W-:Y:S02]  /*1560*/  ISETP.GE.AND P1, PT, R0, 0x1, PT ;  /* 0x000000010000780c */ /* 0x000fe40003f26270 */
[----:B------:R-:W-:Y:S01]  /*1570*/  R2UR UR4, R6 ;  /* 0x00000000060472ca */ /* 0x000fe200000e0000 */
[----:B------:R-:W-:Y:S01]  /*1580*/  WARPGROUP.ARRIVE ;  /* 0x00000000000079c5 */ /* 0x000fe20000000000 */
[----:B------:R-:W-:Y:S01]  /*1590*/  UMOV UR9, 0x40000040 ;  /* 0x4000004000097882 */ /* 0x000fe20000000000 */
[----:B------:R-:W-:-:S10]  /*15a0*/  UMOV UR11, 0x40000040 ;  /* 0x40000040000b7882 */ /* 0x000fd40000000000 */
[----:B------:R-:W-:-:S04]  /*15b0*/  UIADD3 UR4, UR4, 0x10100, URZ ;  /* 0x0001010004047890 */ /* 0x000fc8000fffe03f */
[----:B------:R-:W-:-:S04]  /*15c0*/  USHF.R.U32.HI UR4, URZ, 0x4, UR4 ;  /* 0x000000043f047899 */ /* 0x000fc80008011604 */
[----:B------:R-:W-:Y:S02]  /*15d0*/  ULOP3.LUT UR5, UR4, 0x3fff, URZ, 0xc0, !UPT ;  /* 0x00003fff04057892 */ /* 0x000fe4000f8ec03f */
[----:B------:R-:W-:Y:S02]  /*15e0*/  ULOP3.LUT UR4, UR41, 0x10000, URZ, 0xfc, !UPT ;  /* 0x0001000029047892 */ /* 0x000fe4000f8efc3f */
[----:B------:R-:W-:Y:S02]  /*15f0*/  ULOP3.LUT UR5, UR5, 0x10000, URZ, 0xfc, !UPT ;  /* 0x0001000005057892 */ /* 0x000fe4000f8efc3f */
[----:B------:R-:W-:Y:S02]  /*1600*/  ULEA UR6, UR39, UR4, 0xa ;  /* 0x0000000427067291 */ /* 0x000fe4000f8e503f */
[----:B------:R-:W-:-:S05]  /*1610*/  ULEA UR7, UR39, UR5, 0x9 ;  /* 0x0000000527077291 */ /* 0x000fca000f8e483f */
[----:B------:R-:W-:Y:S02]  /*1620*/  UMOV UR8, UR6 ;  /* 0x0000000600087c82 */ /* 0x000fe40008000000 */
[----:B------:R-:W-:Y:S02]  /*1630*/  UMOV UR10, UR7 ;  /* 0x00000007000a7c82 */ /* 0x000fe40008000000 */
[----:B------:R-:W-:Y:S01]  /*1640*/  HGMMA.64x64x16.F32.BF16 R24, gdesc[UR8], RZ, !UPT, gsb0 ;  /* 0x00e00000081879f0 */ /* 0x000fe2000c0018ff */
[----:B------:R-:W-:Y:S02]  /*1650*/  UIADD3 UR8, UR6, 0x2, URZ ;  /* 0x0000000206087890 */ /* 0x000fe4000fffe03f */
[----:B------:R-:W-:Y:S01]  /*1660*/  UIADD3 UR10, UR7, 0x2, URZ ;  /* 0x00000002070a7890 */ /* 0x000fe2000fffe03f */
[----:B------:R-:W-:Y:S01]  /*1670*/  UMOV UR9, 0x40000040 ;  /* 0x4000004000097882 */ /* 0x000fe20000000000 */
[----:B------:R-:W-:Y:S01]  /*1680*/  UMOV UR11, 0x40000040 ;  /* 0x40000040000b7882 */ /* 0x000fe20000000000 */
[----:B------:R-:W-:-:S02]  /*1690*/  WARPGROUP.DEPBAR.LE gsb0, 0x0 ;  /* 0x00008000000079c5 */ /* 0x000fc40000010000 */
[----:B------:R-:W-:-:S06]  /*16a0*/  WARPGROUP.ARRIVE ;  /* 0x00000000000079c5 */ /* 0x000fcc0000000000 */
[----:B------:R-:W-:Y:S01]  /*16b0*/  HGMMA.64x64x16.F32.BF16 R24, gdesc[UR8], R24, gsb0 ;  /* 0x00e00000081879f0 */ /* 0x000fe20008001818 */
[----:B------:R-:W-:Y:S02]  /*16c0*/  UIADD3 UR8, UR6, 0x4, URZ ;  /* 0x0000000406087890 */ /* 0x000fe4000fffe03f */
[----:B------:R-:W-:Y:S01]  /*16d0*/  UIADD3 UR10, UR7, 0x4, URZ ;  /* 0x00000004070a7890 */ /* 0x000fe2000fffe03f */
[----:B------:R-:W-:Y:S01]  /*16e0*/  UMOV UR9, 0x40000040 ;  /* 0x4000004000097882 */ /* 0x000fe20000000000 */
[----:B------:R-:W-:Y:S01]  /*16f0*/  UMOV UR11, 0x40000040 ;  /* 0x40000040000b7882 */ /* 0x000fe20000000000 */
[----:B------:R-:W-:Y:S02]  /*1700*/  WARPGROUP.DEPBAR.LE gsb0, 0x0 ;  /* 0x00008000000079c5 */ /* 0x000fe40000010000 */
        /* <DEDUP_REMOVED lines=8> */
[----:B------:R-:W-:Y:S03]  /*1790*/  HGMMA.64x64x16.F32.BF16 R24, gdesc[UR8], R24, gsb0 ;  /* 0x00e00000081879f0 */ /* 0x000fe60008001818 */
[----:B------:R-:W-:Y:S02]  /*17a0*/  WARPGROUP.DEPBAR.LE gsb0, 0x0 ;  /* 0x00008000000079c5 */ /* 0x000fe40000010000 */
[----:B------:R-:W-:Y:S05]  /*17b0*/  @!P1 BRA `(.L_x_22) ;  /* 0x0000000400249947 */ /* 0x000fea0003800000 */
[----:B------:R-:W-:Y:S02]  /*17c0*/  UIADD3 UR6, UR39, 0x1, URZ ;  /* 0x0000000127067890 */ /* 0x000fe4000fffe03f */
[----:B------:R-:W-:Y:S02]  /*17d0*/  IMAD.U32 R3, RZ, RZ, UR39 ;  /* 0x00000027ff037e24 */ /* 0x000fe4000f8e00ff */
[----:B------:R-:W-:-:S04]  /*17e0*/  UISETP.NE.AND UP0, UPT, UR6, 0x4, UPT ;  /* 0x000000040600788c */ /* 0x000fc8000bf05270 */
[----:B------:R-:W-:Y:S02]  /*17f0*/  USEL UR7, URZ, 0x1, UP0 ;  /* 0x000000013f077887 */ /* 0x000fe40008000000 */
[----:B------:R-:W-:Y:S02]  /*1800*/  USEL UR6, UR6, URZ, UP0 ;  /* 0x0000003f06067287 */ /* 0x000fe40008000000 */
[----:B------:R-:W-:-:S06]  /*1810*/  ULOP3.LUT UR7, UR38, UR7, URZ, 0x3c, !UPT ;  /* 0x0000000726077292 */ /* 0x000fcc000f8e3c3f */
[----:B------:R-:W-:-:S07]  /*1820*/  IMAD.U32 R7, RZ, RZ, UR7 ;  /* 0x00000007ff077e24 */ /* 0x000fce000f8e00ff */
.L_x_29:
[----:B------:R-:W-:Y:S05]  /*1830*/  @!P0 BRA `(.L_x_23) ;  /* 0x0000000000048947 */ /* 0x000fea0003800000 */
[----:B------:R-:W-:Y:S01]  /*1840*/  BPT.TRAP 0x1 ;  /* 0x000000040000795c */ /* 0x000fe20000300000 */
.L_x_23:
[----:B------:R-:W2:Y:S01]  /*1850*/  S2UR UR8, SR_CgaCtaId ;  /* 0x00000000000879c3 */ /* 0x000ea20000008800 */
[----:B------:R-:W-:Y:S01]  /*1860*/  UMOV UR7, 0x400 ;  /* 0x0000040000077882 */ /* 0x000fe20000000000 */
[----:B01----:R-:W-:Y:S01]  /*1870*/  IMAD.U32 R5, RZ, RZ, UR6 ;  /* 0x00000006ff057e24 */ /* 0x003fe2000f8e00ff */
[----:B------:R-:W-:Y:S01]  /*1880*/  SHF.L.U32 R4, R7, 0x1f, RZ ;  /* 0x0000001f07047819 */ /* 0x000fe200000006ff */
[----:B--2---:R-:W-:-:S06]  /*1890*/  ULEA UR7, UR8, UR7, 0x18 ;  /* 0x0000000708077291 */ /* 0x004fcc000f8ec03f */
[----:B------:R-:W-:-:S04]  /*18a0*/  IMAD.U32 R6, RZ, RZ, UR7 ;  /* 0x00000007ff067e24 */ /* 0x000fc8000f8e00ff */
[----:B------:R-:W-:-:S04]  /*18b0*/  IMAD R5, R5, 0x8, R6 ;  /* 0x0000000805057824 */ /* 0x000fc800078e0206 */
[----:B------:R0:W1:Y:S01]  /*18c0*/  SYNCS.PHASECHK.TRANS64.TRYWAIT P1, [R5+URZ], R4 ;  /* 0x00000004050075a7 */ /* 0x000062000802017f */
[----:B------:R-:W-:Y:S05]  /*18d0*/  @!P0 BRA `(.L_x_24) ;  /* 0x0000000000048947 */ /* 0x000fea0003800000 */
[----:B------:R-:W-:Y:S01]  /*18e0*/  BPT.TRAP 0x1 ;  /* 0x000000040000795c */ /* 0x000fe20000300000 */
.L_x_24:
[----:B-1----:R-:W-:Y:S05]  /*18f0*/  @P1 BRA `(.L_x_25) ;  /* 0x0000000000081947 */ /* 0x002fea0003800000 */
[----:B------:R-:W1:Y:S02]  /*1900*/  SYNCS.PHASECHK.TRANS64.TRYWAIT P1, [R5+URZ], R4 ;  /* 0x00000004050075a7 */ /* 0x000e64000802017f */
[----:B-1----:R-:W-:Y:S05]  /*1910*/  @!P1 BRA `(.L_x_26) ;  /* 0x0000004400d89947 */ /* 0x002fea0003800000 */
.L_x_25:
[----:B------:R-:W-:Y:S01]  /*1920*/  ULEA UR7, UR6, UR4, 0xa ;  /* 0x0000000406077291 */ /* 0x000fe2000f8e503f */
[----:B------:R-:W-:Y:S01]  /*1930*/  WARPGROUP.ARRIVE ;  /* 0x00000000000079c5 */ /* 0x000fe20000000000 */
[----:B------:R-:W-:Y:S01]  /*1940*/  ULEA UR12, UR6, UR5, 0x9 ;  /* 0x00000005060c7291 */ /* 0x000fe2000f8e483f */
[----:B------:R-:W-:Y:S01]  /*1950*/  UMOV UR9, 0x40000040 ;  /* 0x4000004000097882 */ /* 0x000fe20000000000 */
[----:B------:R-:W-:-:S03]  /*1960*/  UMOV UR11, 0x40000040 ;  /* 0x40000040000b7882 */ /* 0x000fc60000000000 */
[----:B------:R-:W-:Y:S02]  /*1970*/  UMOV UR8, UR7 ;  /* 0x0000000700087c82 */ /* 0x000fe40008000000 */
[----:B------:R-:W-:Y:S02]  /*1980*/  UMOV UR10, UR12 ;  /* 0x0000000c000a7c82 */ /* 0x000fe40008000000 */
[----:B------:R-:W-:Y:S01]  /*1990*/  HGMMA.64x64x16.F32.BF16 R24, gdesc[UR8], R24, gsb0 ;  /* 0x00e00000081879f0 */ /* 0x000fe20008001818 */
        /* <DEDUP_REMOVED lines=23> */
[----:B------:R-:W-:Y:S01]  /*1b10*/  BPT.TRAP 0x1 ;  /* 0x000000040000795c */ /* 0x000fe20000300000 */
.L_x_27:
[----:B------:R-:W-:-:S13]  /*1b20*/  ISETP.NE.AND P1, PT, R23, RZ, PT ;  /* 0x000000ff1700720c */ /* 0x000fda0003f25270 */
[----:B01----:R-:W-:-:S04]  /*1b30*/  @P1 IMAD R4, R3, 0x8, R6 ;  /* 0x0000000803041824 */ /* 0x003fc800078e0206 */
[----:B------:R-:W-:-:S05]  /*1b40*/  @P1 VIADD R5, R4, 0x20 ;  /* 0x0000002004051836 */ /* 0x000fca0000000000 */
[----:B------:R-:W-:-:S04]  /*1b50*/  @P1 PRMT R5, R22, 0x654, R5 ;  /* 0x0000065416051816 */ /* 0x000fc80000000005 */
[----:B------:R0:W-:Y:S01]  /*1b60*/  @P1 SYNCS.ARRIVE.TRANS64.RED.A1T0 RZ, [R5+URZ], RZ ;  /* 0x000000ff05ff19a7 */ /* 0x0001e2000810043f */
[----:B------:R-:W-:-:S13]  /*1b70*/  ISETP.GT.U32.AND P1, PT, R19, 0x1, PT ;  /* 0x000000011300780c */ /* 0x000fda0003f24070 */
[----:B0-----:R-:W-:Y:S05]  /*1b80*/  @P1 BRA `(.L_x_28) ;  /* 0x0000000000041947 */ /* 0x001fea0003800000 */
[----:B------:R-:W-:Y:S01]  /*1b90*/  BPT.TRAP 0x1 ;  /* 0x000000040000795c */ /* 0x000fe20000300000 */
.L_x_28:
[----:B------:R-:W-:Y:S01]  /*1ba0*/  UIADD3 UR6, UR6, 0x1, URZ ;  /* 0x0000000106067890 */ /* 0x000fe2000fffe03f */
[C---:B------:R-:W-:Y:S01]  /*1bb0*/  ISETP.GT.AND P2, PT, R0.reuse, 0x1, PT ;  /* 0x000000010000780c */ /* 0x040fe20003f44270 */
[----:B------:R-:W-:Y:S02]  /*1bc0*/  VIADD R3, R3, 0x1 ;  /* 0x0000000103037836 */ /* 0x000fe40000000000 */
[----:B------:R-:W-:Y:S01]  /*1bd0*/  UISETP.NE.AND UP0, UPT, UR6, 0x4, UPT ;  /* 0x000000040600788c */ /* 0x000fe2000bf05270 */
[----:B------:R-:W-:Y:S02]  /*1be0*/  VIADD R0, R0, 0xffffffff ;  /* 0xffffffff00007836 */ /* 0x000fe40000000000 */
[C---:B------:R-:W-:Y:S01]  /*1bf0*/  ISETP.NE.AND P1, PT, R3.reuse, 0x4, PT ;  /* 0x000000040300780c */ /* 0x040fe20003f25270 */
[----:B------:R-:W-:Y:S02]  /*1c00*/  USEL UR7, URZ, 0x1, UP0 ;  /* 0x000000013f077887 */ /* 0x000fe40008000000 */
[----:B------:R-:W-:Y:S01]  /*1c10*/  USEL UR6, UR6, URZ, UP0 ;  /* 0x0000003f06067287 */ /* 0x000fe20008000000 */
[----:B------:R-:W-:-:S03]  /*1c20*/  SEL R3, R3, RZ, P1 ;  /* 0x000000ff03037207 */ /* 0x000fc60000800000 */
[----:B------:R-:W-:Y:S01]  /*1c30*/  LOP3.LUT R7, R7, UR7, RZ, 0x3c, !PT ;  /* 0x0000000707077c12 */ /* 0x000fe2000f8e3cff */
[----:B------:R-:W-:Y:S07]  /*1c40*/  @P2 BRA `(.L_x_29) ;  /* 0xfffffff800f82947 */ /* 0x000fee000383ffff */
.L_x_22:
[----:B------:R-:W2:Y:S02]  /*1c50*/  LDC R0, c[0x0][0x28c] ;  /* 0x0000a300ff007b82 */ /* 0x000ea40000000800 */
[----:B--2---:R-:W-:-:S13]  /*1c60*/  ISETP.GE.AND P1, PT, R0, 0x1, PT ;  /* 0x000000010000780c */ /* 0x004fda0003f26270 */
[----:B------:R-:W-:Y:S05]  /*1c70*/  @!P1 BRA `(.L_x_30) ;  /* 0x0000000000409947 */ /* 0x000fea0003800000 */
[----:B------:R-:W-:Y:S05]  /*1c80*/  @!P0 BRA `(.L_x_31) ;  /* 0x0000000000048947 */ /* 0x000fea0003800000 */
[----:B------:R-:W-:Y:S01]  /*1c90*/  BPT.TRAP 0x1 ;  /* 0x000000040000795c */ /* 0x000fe20000300000 */
.L_x_31:
[----:B------:R-:W-:Y:S01]  /*1ca0*/  ISETP.NE.AND P0, PT, R23, RZ, PT ;  /* 0x000000ff1700720c */ /* 0x000fe20003f05270 */
[----:B------:R-:W-:-:S12]  /*1cb0*/  UISETP.LT.AND UP1, UPT, UR40, 0x1, UPT ;  /* 0x000000012800788c */ /* 0x000fd8000bf21270 */
[----:B------:R-:W-:-:S05]  /*1cc0*/  VOTEU.ANY UP0, P0 ;  /* 0x00000000003f7886 */ /* 0x000fca0000000100 */
[----:B------:R-:W-:-:S04]  /*1cd0*/  @UP0 USEL UR4, UR40, 0x1, UP1 ;  /* 0x0000000128040887 */ /* 0x000fc80008800000 */
[----:B------:R-:W-:-:S06]  /*1ce0*/  @UP0 UIADD3 UR4, UR39, UR40, -UR4 ;  /* 0x0000002827040290 */ /* 0x000fcc000fffe804 */
[----:B------:R-:W-:-:S04]  /*1cf0*/  IMAD.U32 R0, RZ, RZ, UR4 ;  /* 0x00000004ff007e24 */ /* 0x000fc8000f8e00ff */
[----:B------:R-:W-:-:S05]  /*1d00*/  @P0 IMAD.SHL.U32 R0, R0, 0x8, RZ ;  /* 0x0000000800000824 */ /* 0x000fca00078e00ff */
[----:B------:R-:W-:-:S04]  /*1d10*/  @P0 LOP3.LUT R0, R0, 0x18, RZ, 0xc0, !PT ;  /* 0x0000001800000812 */ /* 0x000fc800078ec0ff */
[----:B------:R-:W-:-:S04]  /*1d20*/  @P0 IADD3 R3, R6, 0x20, R0 ;  /* 0x0000002006030810 */ /* 0x000fc80007ffe000 */
[----:B------:R-:W-:-:S04]  /*1d30*/  @P0 PRMT R3, R22, 0x654, R3 ;  /* 0x0000065416030816 */ /* 0x000fc80000000003 */
[----:B------:R2:W-:Y:S01]  /*1d40*/  @P0 SYNCS.ARRIVE.TRANS64.RED.A1T0 RZ, [R3+URZ], RZ ;  /* 0x000000ff03ff09a7 */ /* 0x0005e2000810043f */
[----:B------:R-:W-:-:S13]  /*1d50*/  ISETP.GT.U32.AND P0, PT, R19, 0x1, PT ;  /* 0x000000011300780c */ /* 0x000fda0003f04070 */
[----:B--2---:R-:W-:Y:S05]  /*1d60*/  @P0 BRA `(.L_x_30) ;  /* 0x0000000000040947 */ /* 0x004fea0003800000 */
[----:B------:R-:W-:Y:S01]  /*1d70*/  BPT.TRAP 0x1 ;  /* 0x000000040000795c */ /* 0x000fe20000300000 */
.L_x_30:
[----:B------:R-:W2:Y:S01]  /*1d80*/  LDC R6, c[0x0][0x288] ;  /* 0x0000a200ff067b82 */ /* 0x000ea20000000800 */
[--C-:B------:R-:W-:Y:S01]  /*1d90*/  SHF.R.U32.HI R0, RZ, 0x2, R18.reuse ;  /* 0x00000002ff007819 */ /* 0x100fe20000011612 */
[----:B------:R-:W-:Y:S01]  /*1da0*/  UIADD3 UR39, UR40, UR39, URZ ;  /* 0x0000002728277290 */ /* 0x000fe2000fffe03f */
[----:B01----:R-:W-:Y:S01]  /*1db0*/  SHF.R.U32.HI R5, RZ, 0x7, R18 ;  /* 0x00000007ff057819 */ /* 0x003fe20000011612 */
[----:B------:R-:W-:Y:S01]  /*1dc0*/  IMAD.SHL.U32 R61, R61, 0x40, RZ ;  /* 0x000000403d3d7824 */ /* 0x000fe200078e00ff */
[----:B------:R-:W-:Y:S01]  /*1dd0*/  LOP3.LUT R3, R0, 0x7, RZ, 0xc0, !PT ;  /* 0x0000000700037812 */ /* 0x000fe200078ec0ff */
[----:B------:R-:W-:Y:S01]  /*1de0*/  USHF.R.U32.HI UR4, URZ, 0x2, UR39 ;  /* 0x000000023f047899 */ /* 0x000fe20008011627 */
[----:B------:R-:W-:Y:S01]  /*1df0*/  LOP3.LUT R0, R5, 0x1, RZ, 0xc0, !PT ;  /* 0x0000000105007812 */ /* 0x000fe200078ec0ff */
[C---:B------:R-:W-:Y:S01]  /*1e00*/  IMAD.SHL.U32 R10, R18.reuse, 0x2, RZ ;  /* 0x00000002120a7824 */ /* 0x040fe200078e00ff */
[C---:B------:R-:W-:Y:S01]  /*1e10*/  LOP3.LUT R5, R18.reuse, 0x3, RZ, 0xc0, !PT ;  /* 0x0000000312057812 */ /* 0x040fe200078ec0ff */
[----:B------:R-:W-:Y:S01]  /*1e20*/  ULOP3.LUT UR4, UR4, 0x1, URZ, 0xc0, !UPT ;  /* 0x0000000104047892 */ /* 0x000fe2000f8ec03f */
[----:B------:R-:W-:Y:S01]  /*1e30*/  LOP3.LUT R4, R18, 0x60, RZ, 0xc0, !PT ;  /* 0x0000006012047812 */ /* 0x000fe200078ec0ff */
[----:B------:R-:W-:Y:S01]  /*1e40*/  ULDC UR8, c[0x0][0x284] ;  /* 0x0000a10000087ab9 */ /* 0x000fe20000000800 */
[----:B------:R-:W-:Y:S01]  /*1e50*/  IMAD.SHL.U32 R8, R0, 0x40, RZ ;  /* 0x0000004000087824 */ /* 0x000fe200078e00ff */
[----:B------:R-:W-:Y:S01]  /*1e60*/  UISETP.GT.U32.AND UP1, UPT, UR39, 0x3, UPT ;  /* 0x000000032700788c */ /* 0x000fe2000bf24070 */
[----:B------:R-:W-:Y:S01]  /*1e70*/  SHF.R.U32.HI R4, RZ, 0x1, R4 ;  /* 0x00000001ff047819 */ /* 0x000fe20000011604 */
[----:B------:R-:W-:Y:S01]  /*1e80*/  UISETP.NE.U32.AND UP0, UPT, UR4, 0x1, UPT ;  /* 0x000000010400788c */ /* 0x000fe2000bf05070 */
[----:B------:R-:W-:Y:S01]  /*1e90*/  SHF.R.S32.HI R15, RZ, 0x1f, R59 ;  /* 0x0000001fff0f7819 */ /* 0x000fe2000001143b */
[----:B------:R-:W-:Y:S01]  /*1ea0*/  ULDC.64 UR6, c[0x0][0x5d0] ;  /* 0x0001740000067ab9 */ /* 0x000fe20000000a00 */
[--C-:B------:R-:W-:Y:S01]  /*1eb0*/  IADD3 R7, RZ, -R4, -R3.reuse ;  /* 0x80000004ff077210 */ /* 0x100fe20007ffe803 */
[----:B------:R-:W-:Y:S01]  /*1ec0*/  UISETP.LT.U32.AND UP1, UPT, UR40, 0x4, UP1 ;  /* 0x000000042800788c */ /* 0x000fe20008f21070 */
[----:B------:R-:W-:Y:S01]  /*1ed0*/  LOP3.LUT R10, R61, 0x6, R10, 0xf8, !PT ;  /* 0x000000063d0a7812 */ /* 0x000fe200078ef80a */
[----:B------:R-:W-:Y:S01]  /*1ee0*/  UISETP.GT.U32.AND UP0, UPT, UR40, 0x3, !UP0 ;  /* 0x000000032800788c */ /* 0x000fe2000c704070 */
[----:B------:R-:W-:Y:S01]  /*1ef0*/  LOP3.LUT R3, R8, 0x40, R3, 0xe2, !PT ;  /* 0x0000004008037812 */ /* 0x000fe200078ee203 */
[----:B--2---:R-:W-:Y:S01]  /*1f00*/  IMAD R12, R5, -0x2, R6 ;  /* 0xfffffffe050c7824 */ /* 0x004fe200078e0206 */
[----:B------:R-:W-:Y:S01]  /*1f10*/  ISETP.GE.AND P0, PT, R61, R6, PT ;  /* 0x000000063d00720c */ /* 0x000fe20003f06270 */
[C---:B------:R-:W-:Y:S01]  /*1f20*/  IMAD.SHL.U32 R5, R60.reuse, 0x80, RZ ;  /* 0x000000803c057824 */ /* 0x040fe200078e00ff */
[----:B------:R-:W-:Y:S01]  /*1f30*/  SHF.R.S32.HI R11, RZ, 0x1f, R10 ;  /* 0x0000001fff0b7819 */ /* 0x000fe2000001140a */
[----:B------:R-:W-:Y:S01]  /*1f40*/  IMAD R6, R15, UR6, RZ ;  /* 0x000000060f067c24 */ /* 0x000fe2000f8e02ff */
[----:B------:R-:W-:Y:S01]  /*1f50*/  USEL UR5, URZ, 0x1, !UP1 ;  /* 0x000000013f057887 */ /* 0x000fe2000c800000 */
[----:B------:R-:W-:Y:S01]  /*1f60*/  IMAD.WIDE R8, R60, 0x80, RZ ;  /* 0x000000803c087825 */ /* 0x000fe200078e02ff */
[----:B------:R-:W-:Y:S01]  /*1f70*/  ISETP.GE.OR P0, PT, R5, UR8, P0 ;  /* 0x0000000805007c0c */ /* 0x000fe20008706670 */
[----:B------:R-:W-:-:S02]  /*1f80*/  USEL UR4, URZ, 0x1, !UP0 ;  /* 0x000000013f047887 */ /* 0x000fc4000c000000 */
[----:B------:R-:W-:Y:S01]  /*1f90*/  IMAD R0, R0, -0x40, R7 ;  /* 0xffffffc000007824 */ /* 0x000fe200078e0207 */
[----:B------:R-:W-:Y:S01]  /*1fa0*/  LOP3.LUT R73, R8, R3, R4, 0xfe, !PT ;  /* 0x0000000308497212 */ /* 0x000fe200078efe04 */
[C---:B------:R-:W-:Y:S01]  /*1fb0*/  IMAD R13, R59.reuse, UR7, R6 ;  /* 0x000000073b0d7c24 */ /* 0x040fe2000f8e0206 */
[----:B------:R-:W-:Y:S01]  /*1fc0*/  ULOP3.LUT UR39, UR39, 0x3, URZ, 0xc0, !UPT ;  /* 0x0000000327277892 */ /* 0x000fe2000f8ec03f */
[----:B------:R-:W-:Y:S01]  /*1fd0*/  IMAD.WIDE.U32 R6, R59, UR6, R10 ;  /* 0x000000063b067c25 */ /* 0x000fe2000f8e000a */
[----:B------:R-:W-:Y:S01]  /*1fe0*/  ULOP3.LUT UR38, UR4, UR38, UR5, 0x96, !UPT ;  /* 0x0000002604267292 */ /* 0x000fe2000f8e9605 */
[----:B------:R-:W-:Y:S02]  /*1ff0*/  IADD3 R3, -R5, UR8, R0 ;  /* 0x0000000805037c10 */ /* 0x000fe4000fffe100 */
[----:B------:R-:W-:Y:S02]  /*2000*/  IMAD.IADD R7, R7, 0x1, R13 ;  /* 0x0000000107077824 */ /* 0x000fe400078e020d */
[----:B------:R-:W-:-:S02]  /*2010*/  IMAD.IADD R4, R12, 0x1, -R61 ;  /* 0x000000010c047824 */ /* 0x000fc400078e0a3d */
[----:B------:R-:W-:Y:S01]  /*2020*/  IMAD.MOV.U32 R0, RZ, RZ, -0x1 ;  /* 0xffffffffff007424 */ /* 0x000fe200078e00ff */
[----:B------:R-:W-:Y:S06]  /*2030*/  @P0 BRA `(.L_x_32) ;  /* 0x0000002000a40947 */ /* 0x000fec0003800000 */
[----:B------:R-:W0:Y:S01]  /*2040*/  LDC.64 R66, c[0x0][0x5c8] ;  /* 0x00017200ff427b82 */ /* 0x000e220000000a00 */
[----:B-----5:R-:W-:Y:S01]  /*2050*/  FSETP.NEU.AND P0, PT, R57, RZ, PT ;  /* 0x000000ff3900720b */ /* 0x020fe20003f0d000 */
[----:B------:R-:W-:Y:S01]  /*2060*/  BSSY B0, `(.L_x_32) ;  /* 0x0000226000007945 */ /* 0x000fe20003800000 */
[----:B------:R-:W-:-:S04]  /*2070*/  ISETP.GT.AND P2, PT, R4, RZ, PT ;  /* 0x000000ff0400720c */ /* 0x000fc80003f44270 */
[----:B------:R-:W-:Y:S01]  /*2080*/  ISETP.GT.AND P1, PT, R3, RZ, P2 ;  /* 0x000000ff0300720c */ /* 0x000fe20001724270 */
[-C--:B0-----:R-:W-:Y:S02]  /*2090*/  IMAD R12, R9, R66.reuse, RZ ;  /* 0x00000042090c7224 */ /* 0x081fe400078e02ff */
[----:B------:R-:W-:-:S04]  /*20a0*/  IMAD.WIDE.U32 R60, R73, R66, R6 ;  /* 0x00000042493c7225 */ /* 0x000fc800078e0006 */
[----:B------:R-:W-:-:S04]  /*20b0*/  IMAD R5, R73, R67, R12 ;  /* 0x0000004349057224 */ /* 0x000fc800078e020c */
[----:B------:R-:W-:Y:S01]  /*20c0*/  IMAD.IADD R75, R61, 0x1, R5 ;  /* 0x000000013d4b7824 */ /* 0x000fe200078e0205 */
[----:B------:R-:W-:Y:S06]  /*20d0*/  @!P0 BRA `(.L_x_33) ;  /* 0x0000001400e88947 */ /* 0x000fec0003800000 */
[----:B------:R-:W0:Y:S01]  /*20e0*/  LDC.64 R64, c[0x0][0x5b8] ;  /* 0x00016e00ff407b82 */ /* 0x000e220000000a00 */
[----:B------:R-:W-:-:S07]  /*20f0*/  ULDC.64 UR4, c[0x0][0x5c0] ;  /* 0x0001700000047ab9 */ /* 0x000fce0000000a00 */
[----:B------:R-:W1:Y:S08]  /*2100*/  LDC.64 R68, c[0x0][0x5b0] ;  /* 0x00016c00ff447b82 */ /* 0x000e700000000a00 */
[----:B------:R-:W2:Y:S01]  /*2110*/  LDC.64 R70, c[0x0][0x5a8] ;  /* 0x00016a00ff467b82 */ /* 0x000ea20000000a00 */
[-C--:B0-----:R-:W-:Y:S02]  /*2120*/  IMAD R6, R15, R64.reuse, RZ ;  /* 0x000000400f067224 */ /* 0x081fe400078e02ff */
[----:B------:R-:W-:-:S04]  /*2130*/  IMAD.WIDE.U32 R62, R59, R64, R10 ;  /* 0x000000403b3e7225 */ /* 0x000fc800078e000a */
[----:B------:R-:W-:Y:S02]  /*2140*/  IMAD R61, R59, R65, R6 ;  /* 0x000000413b3d7224 */ /* 0x000fe400078e0206 */
[-C--:B-1----:R-:W-:Y:S02]  /*2150*/  IMAD R8, R9, R68.reuse, RZ ;  /* 0x0000004409087224 */ /* 0x082fe400078e02ff */
[----:B------:R-:W-:Y:S02]  /*2160*/  IMAD.IADD R13, R63, 0x1, R61 ;  /* 0x000000013f0d7824 */ /* 0x000fe400078e023d */
[----:B------:R-:W-:Y:S02]  /*2170*/  IMAD.MOV.U32 R12, RZ, RZ, R62 ;  /* 0x000000ffff0c7224 */ /* 0x000fe400078e003e */
[C---:B------:R-:W-:Y:S02]  /*2180*/  IMAD R65, R73.reuse, R69, R8 ;  /* 0x0000004549417224 */ /* 0x040fe400078e0208 */
[----:B------:R-:W-:-:S04]  /*2190*/  IMAD.WIDE.U32 R6, R73, R68, R12 ;  /* 0x0000004449067225 */ /* 0x000fc800078e000c */
[----:B------:R-:W-:Y:S01]  /*21a0*/  IMAD.IADD R5, R7, 0x1, R65 ;  /* 0x0000000107057824 */ /* 0x000fe200078e0241 */
[----:B--2---:R-:W-:-:S04]  /*21b0*/  LEA R14, P0, R6, R70, 0x1 ;  /* 0x00000046060e7211 */ /* 0x004fc800078008ff */
[----:B------:R-:W-:-:S05]  /*21c0*/  LEA.HI.X R15, R6, R71, R5, 0x1, P0 ;  /* 0x00000047060f7211 */ /* 0x000fca00000f0c05 */
[----:B------:R0:W2:Y:S01]  /*21d0*/  @P1 LDG.E.LTC128B.U16 R5, desc[UR36][R14.64] ;  /* 0x000000240e051981 */ /* 0x0000a2000c1e1520 */
[----:B------:R-:W-:Y:S01]  /*21e0*/  IMAD.WIDE.U32 R6, R73, R68, R10 ;  /* 0x0000004449067225 */ /* 0x000fe200078e000a */
[----:B------:R-:W-:Y:S03]  /*21f0*/  BSSY B1, `(.L_x_34) ;  /* 0x0000013000017945 */ /* 0x000fe60003800000 */
[----:B------:R-:W-:Y:S02]  /*2200*/  IMAD.IADD R7, R65, 0x1, R7 ;  /* 0x0000000141077824 */ /* 0x000fe400078e0207 */
[----:B------:R-:W-:Y:S01]  /*2210*/  IMAD.WIDE.U32 R20, R59, R64, R6 ;  /* 0x000000403b147225 */ /* 0x000fe200078e0006 */
[----:B0-----:R-:W-:-:S03]  /*2220*/  SHF.L.U64.HI R15, R68, 0x3, R69 ;  /* 0x00000003440f7819 */ /* 0x001fc60000010245 */
[----:B------:R-:W-:Y:S01]  /*2230*/  IMAD.IADD R7, R61, 0x1, R21 ;  /* 0x000000013d077824 */ /* 0x000fe200078e0215 */
[----:B------:R-:W-:Y:S01]  /*2240*/  LEA R6, P4, R20, R70, 0x1 ;  /* 0x0000004614067211 */ /* 0x000fe200078808ff */
[----:B------:R-:W-:-:S03]  /*2250*/  IMAD.SHL.U32 R14, R68, 0x8, RZ ;  /* 0x00000008440e7824 */ /* 0x000fc600078e00ff */
[----:B------:R-:W-:Y:S01]  /*2260*/  LEA.HI.X R7, R20, R71, R7, 0x1, P4 ;  /* 0x0000004714077211 */ /* 0x000fe200020f0c07 */
[----:B--2---:R-:W-:-:S04]  /*2270*/  IMAD.U32 R8, R5, 0x10000, RZ ;  /* 0x0001000005087824 */ /* 0x004fc800078e00ff */
[----:B------:R-:W-:Y:S01]  /*2280*/  FMUL R9, R8, R57 ;  /* 0x0000003908097220 */ /* 0x000fe20000400000 */
[----:B------:R-:W-:-:S03]  /*2290*/  LEA R8, P0, R60, UR4, 0x1 ;  /* 0x000000043c087c11 */ /* 0x000fc6000f8008ff */
[----:B------:R-:W-:Y:S01]  /*22a0*/  FFMA R24, R24, R56, R9 ;  /* 0x0000003818187223 */ /* 0x000fe20000000009 */
[----:B------:R-:W-:Y:S02]  /*22b0*/  LEA.HI.X R9, R60, UR5, R75, 0x1, P0 ;  /* 0x000000053c097c11 */ /* 0x000fe400080f0c4b */
[----:B------:R-:W-:Y:S02]  /*22c0*/  ISETP.GT.AND P0, PT, R4, 0x1, PT ;  /* 0x000000010400780c */ /* 0x000fe40003f04270 */
[----:B------:R-:W-:Y:S02]  /*22d0*/  F2FP.BF16.F32.PACK_AB R24, RZ, R24 ;  /* 0x00000018ff18723e */ /* 0x000fe400000010ff */
[----:B------:R-:W-:-:S03]  /*22e0*/  ISETP.GT.AND P3, PT, R3, RZ, P0 ;  /* 0x000000ff0300720c */ /* 0x000fc60000764270 */
[----:B------:R0:W-:Y:S10]  /*22f0*/  @P1 STG.E.U16 desc[UR36][R8.64], R24 ;  /* 0x0000001808001986 */ /* 0x0001f4000c101524 */
[----:B------:R-:W-:Y:S05]  /*2300*/  @!P3 BRA `(.L_x_35) ;  /* 0x000000000004b947 */ /* 0x000fea0003800000 */
[----:B------:R1:W5:Y:S02]  /*2310*/  LDG.E.LTC128B.U16 R5, desc[UR36][R6.64+0x2] ;  /* 0x0000022406057981 */ /* 0x000364000c1e1520 */
.L_x_35:
[----:B------:R-:W-:Y:S05]  /*2320*/  BSYNC B1 ;  /* 0x0000000000017941 */ /* 0x000fea0003800000 */
.L_x_34:
[----:B-----5:R-:W-:Y:S01]  /*2330*/  IMAD.U32 R12, R5, 0x10000, RZ ;  /* 0x00010000050c7824 */ /* 0x020fe200078e00ff */
[----:B------:R-:W-:Y:S01]  /*2340*/  ISETP.GT.AND P2, PT, R3, 0x8, P2 ;  /* 0x000000080300780c */ /* 0x000fe20001744270 */
[----:B------:R-:W-:Y:S01]  /*2350*/  IMAD.WIDE.U32 R20, R73, R68, R14 ;  /* 0x0000004449147225 */ /* 0x000fe200078e000e */
[----:B0-----:R-:W-:-:S03]  /*2360*/  PRMT R24, R5, 0x7610, R24 ;  /* 0x0000761005187816 */ /* 0x001fc60000000018 */
[----:B------:R-:W-:Y:S01]  /*2370*/  FMUL R12, R12, R57 ;  /* 0x000000390c0c7220 */ /* 0x000fe20000400000 */
[----:B------:R-:W-:Y:S01]  /*2380*/  IMAD.IADD R65, R65, 0x1, R21 ;  /* 0x0000000141417824 */ /* 0x000fe200078e0215 */
[----:B------:R-:W-:Y:S02]  /*2390*/  IADD3 R62, P1, R62, R20, RZ ;  /* 0x000000143e3e7210 */ /* 0x000fe40007f3e0ff */
[----:B------:R-:W-:-:S03]  /*23a0*/  FFMA R12, R25, R56, R12 ;  /* 0x00000038190c7223 */ /* 0x000fc6000000000c */
[----:B------:R-:W-:Y:S02]  /*23b0*/  IMAD.X R13, R65, 0x1, R13, P1 ;  /* 0x00000001410d7824 */ /* 0x000fe400008e060d */
[----:B------:R-:W-:Y:S02]  /*23c0*/  F2FP.BF16.F32.PACK_AB R12, RZ, R12 ;  /* 0x0000000cff0c723e */ /* 0x000fe400000010ff */
[----:B------:R-:W-:Y:S02]  /*23d0*/  LEA R14, P1, R62, R70, 0x1 ;  /* 0x000000463e0e7211 */ /* 0x000fe400078208ff */
[----:B------:R-:W-:Y:S02]  /*23e0*/  PRMT R21, R12, 0x7610, R21 ;  /* 0x000076100c157816 */ /* 0x000fe40000000015 */
[----:B------:R-:W-:-:S03]  /*23f0*/  LEA.HI.X R15, R62, R71, R13, 0x1, P1 ;  /* 0x000000473e0f7211 */ /* 0x000fc600008f0c0d */
[----:B------:R0:W-:Y:S04]  /*2400*/  @P3 STG.E.U16 desc[UR36][R8.64+0x2], R21 ;  /* 0x0000021508003986 */ /* 0x0001e8000c101524 */
[----:B------:R-:W2:Y:S01]  /*2410*/  @P2 LDG.E.LTC128B.U16 R24, desc[UR36][R14.64] ;  /* 0x000000240e182981 */ /* 0x000ea2000c1e1520 */
[----:B------:R-:W-:Y:S01]  /*2420*/  IADD3 R20, P1, R10, R20, RZ ;  /* 0x000000140a147210 */ /* 0x000fe20007f3e0ff */
[----:B------:R-:W-:Y:S01]  /*2430*/  BSSY B1, `(.L_x_36) ;  /* 0x0000011000017945 */ /* 0x000fe20003800000 */
[C---:B------:R-:W-:Y:S02]  /*2440*/  SHF.L.U64.HI R13, R66.reuse, 0x4, R67 ;  /* 0x00000004420d7819 */ /* 0x040fe40000010243 */
[----:B------:R-:W-:Y:S01]  /*2450*/  ISETP.GT.AND P0, PT, R3, 0x8, P0 ;  /* 0x000000080300780c */ /* 0x000fe20000704270 */
[----:B0-----:R-:W-:Y:S01]  /*2460*/  IMAD.X R21, R11, 0x1, R65, P1 ;  /* 0x000000010b157824 */ /* 0x001fe200008e0641 */
[----:B------:R-:W-:Y:S01]  /*2470*/  LEA R12, P1, R66, R8, 0x4 ;  /* 0x00000008420c7211 */ /* 0x000fe200078220ff */
[----:B------:R-:W-:-:S04]  /*2480*/  IMAD.WIDE.U32 R20, R59, R64, R20 ;  /* 0x000000403b147225 */ /* 0x000fc800078e0014 */
[----:B------:R-:W-:Y:S02]  /*2490*/  IMAD.X R13, R13, 0x1, R9, P1 ;  /* 0x000000010d0d7824 */ /* 0x000fe400008e0609 */
[----:B------:R-:W-:Y:S02]  /*24a0*/  IMAD.IADD R11, R61, 0x1, R21 ;  /* 0x000000013d0b7824 */ /* 0x000fe400078e0215 */
[----:B--2---:R-:W-:-:S04]  /*24b0*/  IMAD.U32 R10, R24, 0x10000, RZ ;  /* 0x00010000180a7824 */ /* 0x004fc800078e00ff */
[----:B------:R-:W-:Y:S01]  /*24c0*/  FMUL R5, R10, R57 ;  /* 0x000000390a057220 */ /* 0x000fe20000400000 */
[----:B------:R-:W-:-:S03]  /*24d0*/  LEA R10, P3, R20, R70, 0x1 ;  /* 0x00000046140a7211 */ /* 0x000fc600078608ff */
[----:B------:R-:W-:Y:S01]  /*24e0*/  FFMA R5, R26, R56, R5 ;  /* 0x000000381a057223 */ /* 0x000fe20000000005 */
[----:B------:R-:W-:-:S04]  /*24f0*/  LEA.HI.X R11, R20, R71, R11, 0x1, P3 ;  /* 0x00000047140b7211 */ /* 0x000fc800018f0c0b */
[----:B------:R-:W-:-:S05]  /*2500*/  F2FP.BF16.F32.PACK_AB R5, RZ, R5 ;  /* 0x00000005ff05723e */ /* 0x000fca00000010ff */
[----:B------:R0:W-:Y:S01]  /*2510*/  @P2 STG.E.U16 desc[UR36][R12.64], R5 ;  /* 0x000000050c002986 */ /* 0x0001e2000c101524 */
[----:B------:R-:W-:Y:S05]  /*2520*/  @!P0 BRA `(.L_x_37) ;  /* 0x0000000000048947 */ /* 0x000fea0003800000 */
[----:B------:R2:W5:Y:S02]  /*2530*/  LDG.E.LTC128B.U16 R24, desc[UR36][R10.64+0x2] ;  /* 0x000002240a187981 */ /* 0x000564000c1e1520 */
.L_x_37:
[----:B------:R-:W-:Y:S05]  /*2540*/  BSYNC B1 ;  /* 0x0000000000017941 */ /* 0x000fea0003800000 */
.L_x_36:
[----:B-----5:R-:W-:Y:S01]  /*2550*/  IMAD.U32 R14, R24, 0x10000, RZ ;  /* 0x00010000180e7824 */ /* 0x020fe200078e00ff */
[----:B------:R-:W-:Y:S01]  /*2560*/  ISETP.GT.AND P1, PT, R4, 0x8, PT ;  /* 0x000000080400780c */ /* 0x000fe20003f24270 */
[----:B------:R-:W-:Y:S02]  /*2570*/  BSSY B1, `(.L_x_38) ;  /* 0x0000008000017945 */ /* 0x000fe40003800000 */
[----:B------:R-:W-:Y:S01]  /*2580*/  FMUL R14, R14, R57 ;  /* 0x000000390e0e7220 */ /* 0x000fe20000400000 */
[----:B------:R-:W-:-:S03]  /*2590*/  ISETP.GT.AND P2, PT, R3, RZ, P1 ;  /* 0x000000ff0300720c */ /* 0x000fc60000f44270 */
[----:B------:R-:W-:-:S05]  /*25a0*/  FFMA R14, R27, R56, R14 ;  /* 0x000000381b0e7223 */ /* 0x000fca000000000e */
[----:B------:R-:W-:-:S05]  /*25b0*/  F2FP.BF16.F32.PACK_AB R14, RZ, R14 ;  /* 0x0000000eff0e723e */ /* 0x000fca00000010ff */
[----:B------:R3:W-:Y:S01]  /*25c0*/  @P0 STG.E.U16 desc[UR36][R12.64+0x2], R14 ;  /* 0x0000020e0c000986 */ /* 0x0007e2000c101524 */
[----:B------:R-:W-:Y:S05]  /*25d0*/  @!P2 BRA `(.L_x_39) ;  /* 0x000000000004a947 */ /* 0x000fea0003800000 */
[----:B------:R4:W5:Y:S02]  /*25e0*/  LDG.E.LTC128B.U16 R24, desc[UR36][R6.64+0x10] ;  /* 0x0000102406187981 */ /* 0x000964000c1e1520 */
.L_x_39:
[----:B------:R-:W-:Y:S05]  /*25f0*/  BSYNC B1 ;  /* 0x0000000000017941 */ /* 0x000fea0003800000 */
.L_x_38:
[----:B---3-5:R-:W-:Y:S01]  /*2600*/  IMAD.U32 R14, R24, 0x10000, RZ ;  /* 0x00010000180e7824 */ /* 0x028fe200078e00ff */
[----:B------:R-:W-:Y:S01]  /*2610*/  ISETP.GT.AND P0, PT, R4, 0x9, PT ;  /* 0x000000090400780c */ /* 0x000fe20003f04270 */
[----:B------:R-:W-:Y:S02]  /*2620*/  BSSY B1, `(.L_x_40) ;  /* 0x0000008000017945 */ /* 0x000fe40003800000 */
[----:B0-----:R-:W-:Y:S01]  /*2630*/  FMUL R5, R14, R57 ;  /* 0x000000390e057220 */ /* 0x001fe20000400000 */
[----:B------:R-:W-:-:S03]  /*2640*/  ISETP.GT.AND P3, PT, R3, RZ, P0 ;  /* 0x000000ff0300720c */ /* 0x000fc60000764270 */
[----:B------:R-:W-:-:S05]  /*2650*/  FFMA R5, R28, R56, R5 ;  /* 0x000000381c057223 */ /* 0x000fca0000000005 */
[----:B------:R-:W-:-:S05]  /*2660*/  F2FP.BF16.F32.PACK_AB R5, RZ, R5 ;  /* 0x00000005ff05723e */ /* 0x000fca00000010ff */
[----:B------:R0:W-:Y:S01]  /*2670*/  @P2 STG.E.U16 desc[UR36][R8.64+0x10], R5 ;  /* 0x0000100508002986 */ /* 0x0001e2000c101524 */
[----:B------:R-:W-:Y:S05]  /*2680*/  @!P3 BRA `(.L_x_41) ;  /* 0x000000000004b947 */ /* 0x000fea0003800000 */
[----:B------:R3:W5:Y:S02]  /*2690*/  LDG.E.LTC128B.U16 R24, desc[UR36][R6.64+0x12] ;  /* 0x0000122406187981 */ /* 0x000764000c1e1520 */
.L_x_41:
[----:B------:R-:W-:Y:S05]  /*26a0*/  BSYNC B1 ;  /* 0x0000000000017941 */ /* 0x000fea0003800000 */
.L_x_40:
[----:B-----5:R-:W-:Y:S01]  /*26b0*/  IMAD.U32 R14, R24, 0x10000, RZ ;  /* 0x00010000180e7824 */ /* 0x020fe200078e00ff */
[----:B------:R-:W-:Y:S01]  /*26c0*/  ISETP.GT.AND P1, PT, R3, 0x8, P1 ;  /* 0x000000080300780c */ /* 0x000fe20000f24270 */
[----:B------:R-:W-:Y:S02]  /*26d0*/  BSSY B1, `(.L_x_42) ;  /* 0x0000007000017945 */ /* 0x000fe40003800000 */
[----:B------:R-:W-:-:S04]  /*26e0*/  FMUL R14, R14, R57 ;  /* 0x000000390e0e7220 */ /* 0x000fc80000400000 */
[----:B------:R-:W-:-:S05]  /*26f0*/  FFMA R14, R29, R56, R14 ;  /* 0x000000381d0e7223 */ /* 0x000fca000000000e */
[----:B------:R-:W-:-:S05]  /*2700*/  F2FP.BF16.F32.PACK_AB R14, RZ, R14 ;  /* 0x0000000eff0e723e */ /* 0x000fca00000010ff */
[----:B------:R0:W-:Y:S01]  /*2710*/  @P3 STG.E.U16 desc[UR36][R8.64+0x12], R14 ;  /* 0x0000120e08003986 */ /* 0x0001e2000c101524 */
[----:B------:R-:W-:Y:S05]  /*2720*/  @!P1 BRA `(.L_x_43) ;  /* 0x0000000000049947 */ /* 0x000fea0003800000 */
[----:B------:R0:W5:Y:S02]  /*2730*/  LDG.E.LTC128B.U16 R24, desc[UR36][R10.64+0x10] ;  /* 0x000010240a187981 */ /* 0x000164000c1e1520 */
.L_x_43:
[----:B------:R-:W-:Y:S05]  /*2740*/  BSYNC B1 ;  /* 0x0000000000017941 */ /* 0x000fea0003800000 */
.L_x_42:
[----:B0----5:R-:W-:Y:S01]  /*2750*/  IMAD.U32 R14, R24, 0x10000, RZ ;  /* 0x00010000180e7824 */ /* 0x021fe200078e00ff */
        /* <DEDUP_REMOVED lines=8> */
.L_x_45:
[----:B------:R-:W-:Y:S05]  /*27e0*/  BSYNC B1 ;  /* 0x0000000000017941 */ /* 0x000fea0003800000 */
.L_x_44:
        /* <DEDUP_REMOVED lines=10> */
.L_x_47:
[----:B------:R-:W-:Y:S05]  /*2890*/  BSYNC B1 ;  /* 0x0000000000017941 */ /* 0x000fea0003800000 */
.L_x_46:
[----:B0----5:R-:W-:Y:S01]  /*28a0*/  IMAD.U32 R14, R24, 0x10000, RZ ;  /* 0x00010000180e7824 */ /* 0x021fe200078e00ff */
        /* <DEDUP_REMOVED lines=9> */
.L_x_49:
[----:B------:R-:W-:Y:S05]  /*2940*/  BSYNC B1 ;  /* 0x0000000000017941 */ /* 0x000fea0003800000 */
.L_x_48:
        /* <DEDUP_REMOVED lines=9> */
.L_x_51:
[----:B------:R-:W-:Y:S05]  /*29e0*/  BSYNC B1 ;  /* 0x0000000000017941 */ /* 0x000fea0003800000 */
.L_x_50:
        /* <DEDUP_REMOVED lines=9> */
.L_x_53:
[----:B------:R-:W-:Y:S05]  /*2a80*/  BSYNC B1 ;  /* 0x0000000000017941 */ /* 0x000fea0003800000 */
.L_x_52:
        /* <DEDUP_REMOVED lines=10> */
.L_x_55:
[----:B------:R-:W-:Y:S05]  /*2b30*/  BSYNC B1 ;  /* 0x0000000000017941 */ /* 0x000fea0003800000 */
.L_x_54:
        /* <DEDUP_REMOVED lines=10> */
.L_x_57:
[----:B------:R-:W-:Y:S05]  /*2be0*/  BSYNC B1 ;  /* 0x0000000000017941 */ /* 0x000fea0003800000 */
.L_x_56:
        /* <DEDUP_REMOVED lines=9> */
.L_x_59:
[----:B------:R-:W-:Y:S05]  /*2c80*/  BSYNC B1 ;  /* 0x0000000000017941 */ /* 0x000fea0003800000 */
.L_x_58:
        /* <DEDUP_REMOVED lines=9> */
.L_x_61:
[----:B------:R-:W-:Y:S05]  /*2d20*/  BSYNC B1 ;  /* 0x0000000000017941 */ /* 0x000fea0003800000 */
.L_x_60:
        /* <DEDUP_REMOVED lines=10> */
.L_x_63:
[----:B------:R-:W-:Y:S05]  /*2dd0*/  BSYNC B1 ;  /* 0x0000000000017941 */ /* 0x000fea0003800000 */
.L_x_62:
        /* <DEDUP_REMOVED lines=10> */
.L_x_65:
[----:B------:R-:W-:Y:S05]  /*2e80*/  BSYNC B1 ;  /* 0x0000000000017941 */ /* 0x000fea0003800000 */
.L_x_64:
        /* <DEDUP_REMOVED lines=9> */
.L_x_67:
[----:B------:R-:W-:Y:S05]  /*2f20*/  BSYNC B1 ;  /* 0x0000000000017941 */ /* 0x000fea0003800000 */
.L_x_66:
        /* <DEDUP_REMOVED lines=9> */
.L_x_69:
[----:B------:R-:W-:Y:S05]  /*2fc0*/  BSYNC B1 ;  /* 0x0000000000017941 */ /* 0x000fea0003800000 */
.L_x_68:
        /* <DEDUP_REMOVED lines=10> */
.L_x_71:
[----:B------:R-:W-:Y:S05]  /*3070*/  BSYNC B1 ;  /* 0x0000000000017941 */ /* 0x000fea0003800000 */
.L_x_70:
        /* <DEDUP_REMOVED lines=10> */
.L_x_73:
[----:B------:R-:W-:Y:S05]  /*3120*/  BSYNC B1 ;  /* 0x0000000000017941 */ /* 0x000fea0003800000 */
.L_x_72:
        /* <DEDUP_REMOVED lines=9> */
.L_x_75:
[----:B------:R-:W-:Y:S05]  /*31c0*/  BSYNC B1 ;  /* 0x0000000000017941 */ /* 0x000fea0003800000 */
.L_x_74:
        /* <DEDUP_REMOVED lines=9> */
.L_x_77:
[----:B------:R-:W-:Y:S05]  /*3260*/  BSYNC B1 ;  /* 0x0000000000017941 */ /* 0x000fea0003800000 */
.L_x_76:
        /* <DEDUP_REMOVED lines=10> */
.L_x_79:
[----:B------:R-:W-:Y:S05]  /*3310*/  BSYNC B1 ;  /* 0x0000000000017941 */ /* 0x000fea0003800000 */
.L_x_78:
        /* <DEDUP_REMOVED lines=10> */
.L_x_81:
[----:B------:R-:W-:Y:S05]  /*33c0*/  BSYNC B1 ;  /* 0x0000000000017941 */ /* 0x000fea0003800000 */
.L_x_80:
        /* <DEDUP_REMOVED lines=9> */
.L_x_83:
[----:B------:R-:W-:Y:S05]  /*3460*/  BSYNC B1 ;  /* 0x0000000000017941 */ /* 0x000fea0003800000 */
.L_x_82:
        /* <DEDUP_REMOVED lines=9> */
.L_x_85:
[----:B------:R-:W-:Y:S05]  /*3500*/  BSYNC B1 ;  /* 0x0000000000017941 */ /* 0x000fea0003800000 */
.L_x_84:
        /* <DEDUP_REMOVED lines=10> */
.L_x_87:
[----:B------:R-:W-:Y:S05]  /*35b0*/  BSYNC B1 ;  /* 0x0000000000017941 */ /* 0x000fea0003800000 */
.L_x_86:
[----:B0----5:R-:W-:Y:S01]  /*35c0*/  IMAD.U32 R14, R24, 0x10000, RZ ;  /* 0x00010000180e7824 */ /* 0x021fe200078e00ff */
[----:B------:R-:W-:Y:S01]  /*35d0*/  ISETP.GT.AND P0, PT, R4, 0x39, PT ;  /* 0x000000390400780c */ /* 0x000fe20003f04270 */
[----:B------:R-:W-:Y:S01]  /*35e0*/  @P2 IMAD.MOV.U32 R4, RZ, RZ, R8 ;  /* 0x000000ffff042224 */ /* 0x000fe200078e0008 */
[----:B------:R-:W-:Y:S01]  /*35f0*/  BSSY B1, `(.L_x_88) ;  /* 0x000000a000017945 */ /* 0x000fe20003800000 */
[----:B------:R-:W-:Y:S01]  /*3600*/  FMUL R5, R14, R57 ;  /* 0x000000390e057220 */ /* 0x000fe20000400000 */
[----:B------:R-:W-:-:S03]  /*3610*/  ISETP.GT.AND P3, PT, R3, RZ, P0 ;  /* 0x000000ff0300720c */ /* 0x000fc60000764270 */
[----:B------:R-:W-:-:S05]  /*3620*/  FFMA R5, R52, R56, R5 ;  /* 0x0000003834057223 */ /* 0x000fca0000000005 */
[----:B------:R-:W-:-:S04]  /*3630*/  F2FP.BF16.F32.PACK_AB R5, RZ, R5 ;  /* 0x00000005ff05723e */ /* 0x000fc800000010ff */
[----:B------:R-:W-:Y:S01]  /*3640*/  PRMT R14, R5, 0x7610, R14 ;  /* 0x00007610050e7816 */ /* 0x000fe2000000000e */
[----:B------:R-:W-:-:S05]  /*3650*/  @P2 IMAD.MOV.U32 R5, RZ, RZ, R9 ;  /* 0x000000ffff052224 */ /* 0x000fca00078e0009 */
[----:B------:R0:W-:Y:S01]  /*3660*/  @P2 STG.E.U16 desc[UR36][R4.64+0x70], R14 ;  /* 0x0000700e04002986 */ /* 0x0001e2000c101524 */
[----:B------:R-:W-:Y:S05]  /*3670*/  @!P3 BRA `(.L_x_89) ;  /* 0x000000000004b947 */ /* 0x000fea0003800000 */
[----:B------:R0:W5:Y:S02]  /*3680*/  LDG.E.LTC128B.U16 R24, desc[UR36][R6.64+0x72] ;  /* 0x0000722406187981 */ /* 0x000164000c1e1520 */
.L_x_89:
[----:B------:R-:W-:Y:S05]  /*3690*/  BSYNC B1 ;  /* 0x0000000000017941 */ /* 0x000fea0003800000 */
.L_x_88:
        /* <DEDUP_REMOVED lines=9> */
.L_x_91:
[----:B------:R-:W-:Y:S05]  /*3730*/  BSYNC B1 ;  /* 0x0000000000017941 */ /* 0x000fea0003800000 */
.L_x_90:
[----:B0----5:R-:W-:Y:S01]  /*3740*/  IMAD.U32 R4, R24, 0x10000, RZ ;  /* 0x0001000018047824 */ /* 0x021fe200078e00ff */
[----:B------:R-:W-:Y:S01]  /*3750*/  ISETP.GT.AND P0, PT, R3, 0x8, P0 ;  /* 0x000000080300780c */ /* 0x000fe20000704270 */
[----:B------:R-:W-:Y:S02]  /*3760*/  BSSY B1, `(.L_x_92) ;  /* 0x000000a000017945 */ /* 0x000fe40003800000 */
[----:B------:R-:W-:Y:S01]  /*3770*/  FMUL R5, R4, R57 ;  /* 0x0000003904057220 */ /* 0x000fe20000400000 */
[----:B------:R-:W-:-:S03]  /*3780*/  @P1 IMAD.MOV.U32 R4, RZ, RZ, R12 ;  /* 0x000000ffff041224 */ /* 0x000fc600078e000c */
[----:B------:R-:W-:-:S05]  /*3790*/  FFMA R5, R54, R56, R5 ;  /* 0x0000003836057223 */ /* 0x000fca0000000005 */
[----:B------:R-:W-:-:S04]  /*37a0*/  F2FP.BF16.F32.PACK_AB R5, RZ, R5 ;  /* 0x00000005ff05723e */ /* 0x000fc800000010ff */
[----:B-1-34-:R-:W-:Y:S01]  /*37b0*/  PRMT R6, R5, 0x7610, R6 ;  /* 0x0000761005067816 */ /* 0x01afe20000000006 */
[----:B------:R-:W-:-:S05]  /*37c0*/  @P1 IMAD.MOV.U32 R5, RZ, RZ, R13 ;  /* 0x000000ffff051224 */ /* 0x000fca00078e000d */
[----:B------:R0:W-:Y:S01]  /*37d0*/  @P1 STG.E.U16 desc[UR36][R4.64+0x70], R6 ;  /* 0x0000700604001986 */ /* 0x0001e2000c101524 */
[----:B------:R-:W-:Y:S05]  /*37e0*/  @!P0 BRA `(.L_x_93) ;  /* 0x0000000000048947 */ /* 0x000fea0003800000 */
[----:B------:R1:W5:Y:S02]  /*37f0*/  LDG.E.LTC128B.U16 R24, desc[UR36][R10.64+0x72] ;  /* 0x000072240a187981 */ /* 0x000364000c1e1520 */
.L_x_93:
[----:B------:R-:W-:Y:S05]  /*3800*/  BSYNC B1 ;  /* 0x0000000000017941 */ /* 0x000fea0003800000 */
.L_x_92:
[----:B------:R-:W-:Y:S05]  /*3810*/  @!P0 BRA `(.L_x_94) ;  /* 0x0000000800a88947 */ /* 0x000fea0003800000 */
[----:B-----5:R-:W-:-:S04]  /*3820*/  IMAD.U32 R24, R24, 0x10000, RZ ;  /* 0x0001000018187824 */ /* 0x020fc800078e00ff */
[----:B------:R-:W-:-:S04]  /*3830*/  FMUL R24, R24, R57 ;  /* 0x0000003918187220 */ /* 0x000fc80000400000 */
[----:B------:R-:W-:-:S05]  /*3840*/  FFMA R24, R55, R56, R24 ;  /* 0x0000003837187223 */ /* 0x000fca0000000018 */
[----:B------:R-:W-:-:S05]  /*3850*/  F2FP.BF16.F32.PACK_AB R24, RZ, R24 ;  /* 0x00000018ff18723e */ /* 0x000fca00000010ff */
[----:B------:R3:W-:Y:S01]  /*3860*/  STG.E.U16 desc[UR36][R12.64+0x72], R24 ;  /* 0x000072180c007986 */ /* 0x0007e2000c101524 */
[----:B------:R-:W-:Y:S05]  /*3870*/  BRA `(.L_x_94) ;  /* 0x0000000800907947 */ /* 0x000fea0003800000 */
.L_x_33:
[----:B------:R-:W-:Y:S01]  /*3880*/  ISETP.GT.AND P0, PT, R4, 0x1, PT ;  /* 0x000000010400780c */ /* 0x000fe20003f04270 */
[----:B------:R-:W-:Y:S01]  /*3890*/  ULDC.64 UR4, c[0x0][0x5c0] ;  /* 0x0001700000047ab9 */ /* 0x000fe20000000a00 */
[-C--:B------:R-:W-:Y:S01]  /*38a0*/  FMUL R24, R24, R56.reuse ;  /* 0x0000003818187220 */ /* 0x080fe20000400000 */
[-C--:B------:R-:W-:Y:S01]  /*38b0*/  FMUL R25, R25, R56.reuse ;  /* 0x0000003819197220 */ /* 0x080fe20000400000 */
[----:B------:R-:W-:Y:S01]  /*38c0*/  ISETP.GT.AND P3, PT, R3, RZ, P0 ;  /* 0x000000ff0300720c */ /* 0x000fe20000764270 */
[-C--:B------:R-:W-:Y:S01]  /*38d0*/  FMUL R26, R26, R56.reuse ;  /* 0x000000381a1a7220 */ /* 0x080fe20000400000 */
[----:B------:R-:W-:Y:S01]  /*38e0*/  LEA R6, P4, R60, UR4, 0x1 ;  /* 0x000000043c067c11 */ /* 0x000fe2000f8808ff */
[----:B------:R-:W-:Y:S01]  /*38f0*/  FMUL R27, R27, R56 ;  /* 0x000000381b1b7220 */ /* 0x000fe20000400000 */
[----:B------:R-:W-:Y:S01]  /*3900*/  F2FP.BF16.F32.PACK_AB R24, RZ, R24 ;  /* 0x00000018ff18723e */ /* 0x000fe200000010ff */
[-C--:B------:R-:W-:Y:S01]  /*3910*/  FMUL R28, R28, R56.reuse ;  /* 0x000000381c1c7220 */ /* 0x080fe20000400000 */
[----:B------:R-:W-:Y:S01]  /*3920*/  LEA.HI.X R7, R60, UR5, R75, 0x1, P4 ;  /* 0x000000053c077c11 */ /* 0x000fe2000a0f0c4b */
[-C--:B------:R-:W-:Y:S01]  /*3930*/  FMUL R29, R29, R56.reuse ;  /* 0x000000381d1d7220 */ /* 0x080fe20000400000 */
[----:B------:R-:W-:Y:S01]  /*3940*/  F2FP.BF16.F32.PACK_AB R25, RZ, R25 ;  /* 0x00000019ff19723e */ /* 0x000fe200000010ff */
[-C--:B------:R-:W-:Y:S01]  /*3950*/  FMUL R30, R30, R56.reuse ;  /* 0x000000381e1e7220 */ /* 0x080fe20000400000 */
[----:B------:R-:W-:Y:S01]  /*3960*/  SHF.L.U64.HI R67, R66, 0x4, R67 ;  /* 0x0000000442437819 */ /* 0x000fe20000010243 */
[----:B------:R-:W-:Y:S01]  /*3970*/  @P1 STG.E.U16 desc[UR36][R6.64], R24 ;  /* 0x0000001806001986 */ /* 0x000fe2000c101524 */
[----:B------:R-:W-:Y:S01]  /*3980*/  ISETP.GT.AND P1, PT, R4, 0x8, PT ;  /* 0x000000080400780c */ /* 0x000fe20003f24270 */
[----:B------:R-:W-:Y:S01]  /*3990*/  FMUL R31, R31, R56 ;  /* 0x000000381f1f7220 */ /* 0x000fe20000400000 */
[C---:B------:R-:W-:Y:S01]  /*39a0*/  ISETP.GT.AND P4, PT, R3.reuse, 0x8, P0 ;  /* 0x000000080300780c */ /* 0x040fe20000784270 */
[----:B------:R-:W-:Y:S01]  /*39b0*/  @P3 STG.E.U16 desc[UR36][R6.64+0x2], R25 ;  /* 0x0000021906003986 */ /* 0x000fe2000c101524 */
[----:B------:R-:W-:Y:S01]  /*39c0*/  LEA R8, P3, R66, R6, 0x4 ;  /* 0x0000000642087211 */ /* 0x000fe200078620ff */
[-C--:B------:R-:W-:Y:S01]  /*39d0*/  FMUL R32, R32, R56.reuse ;  /* 0x0000003820207220 */ /* 0x080fe20000400000 */
[----:B------:R-:W-:Y:S01]  /*39e0*/  ISETP.GT.AND P2, PT, R3, 0x8, P2 ;  /* 0x000000080300780c */ /* 0x000fe20001744270 */
[-C--:B------:R-:W-:Y:S01]  /*39f0*/  FMUL R33, R33, R56.reuse ;  /* 0x0000003821217220 */ /* 0x080fe20000400000 */
[----:B------:R-:W-:Y:S01]  /*3a00*/  ISETP.GT.AND P0, PT, R4, 0x9, PT ;  /* 0x000000090400780c */ /* 0x000fe20003f04270 */
[----:B------:R-:W-:Y:S01]  /*3a10*/  IMAD.X R9, R67, 0x1, R7, P3 ;  /* 0x0000000143097824 */ /* 0x000fe200018e0607 */
[C---:B------:R-:W-:Y:S01]  /*3a20*/  ISETP.GT.AND P5, PT, R3.reuse, RZ, P1 ;  /* 0x000000ff0300720c */ /* 0x040fe20000fa4270 */
[-C--:B------:R-:W-:Y:S01]  /*3a30*/  FMUL R34, R34, R56.reuse ;  /* 0x0000003822227220 */ /* 0x080fe20000400000 */
[----:B------:R-:W-:Y:S01]  /*3a40*/  ISETP.GT.AND P3, PT, R3, RZ, P0 ;  /* 0x000000ff0300720c */ /* 0x000fe20000764270 */
[----:B------:R-:W-:Y:S01]  /*3a50*/  FMUL R35, R35, R56 ;  /* 0x0000003823237220 */ /* 0x000fe20000400000 */
[----:B------:R-:W-:Y:S01]  /*3a60*/  F2FP.BF16.F32.PACK_AB R26, RZ, R26 ;  /* 0x0000001aff1a723e */ /* 0x000fe200000010ff */
[-C--:B------:R-:W-:Y:S01]  /*3a70*/  FMUL R36, R36, R56.reuse ;  /* 0x0000003824247220 */ /* 0x080fe20000400000 */
[----:B------:R-:W-:Y:S01]  /*3a80*/  F2FP.BF16.F32.PACK_AB R27, RZ, R27 ;  /* 0x0000001bff1b723e */ /* 0x000fe200000010ff */
[----:B------:R-:W-:Y:S01]  /*3a90*/  FMUL R37, R37, R56 ;  /* 0x0000003825257220 */ /* 0x000fe20000400000 */
[----:B------:R-:W-:Y:S01]  /*3aa0*/  F2FP.BF16.F32.PACK_AB R28, RZ, R28 ;  /* 0x0000001cff1c723e */ /* 0x000fe200000010ff */
[----:B------:R-:W-:Y:S01]  /*3ab0*/  @P2 STG.E.U16 desc[UR36][R8.64], R26 ;  /* 0x0000001a08002986 */ /* 0x000fe2000c101524 */
[----:B------:R-:W-:Y:S01]  /*3ac0*/  F2FP.BF16.F32.PACK_AB R29, RZ, R29 ;  /* 0x0000001dff1d723e */ /* 0x000fe200000010ff */
[-C--:B------:R-:W-:Y:S01]  /*3ad0*/  FMUL R38, R38, R56.reuse ;  /* 0x0000003826267220 */ /* 0x080fe20000400000 */
[----:B------:R-:W-:Y:S01]  /*3ae0*/  ISETP.GT.AND P2, PT, R3, 0x8, P1 ;  /* 0x000000080300780c */ /* 0x000fe20000f44270 */
[----:B------:R-:W-:Y:S01]  /*3af0*/  @P4 STG.E.U16 desc[UR36][R8.64+0x2], R27 ;  /* 0x0000021b08004986 */ /* 0x000fe2000c101524 */
[----:B------:R-:W-:Y:S01]  /*3b00*/  ISETP.GT.AND P1, PT, R4, 0x10, PT ;  /* 0x000000100400780c */ /* 0x000fe20003f24270 */
[----:B------:R-:W-:Y:S01]  /*3b10*/  FMUL R39, R39, R56 ;  /* 0x0000003827277220 */ /* 0x000fe20000400000 */
[----:B------:R-:W-:Y:S01]  /*3b20*/  F2FP.BF16.F32.PACK_AB R30, RZ, R30 ;  /* 0x0000001eff1e723e */ /* 0x000fe200000010ff */
[----:B------:R-:W-:Y:S01]  /*3b30*/  @P5 STG.E.U16 desc[UR36][R6.64+0x10], R28 ;  /* 0x0000101c06005986 */ /* 0x000fe2000c101524 */
[C---:B------:R-:W-:Y:S01]  /*3b40*/  ISETP.GT.AND P4, PT, R3.reuse, RZ, P1 ;  /* 0x000000ff0300720c */ /* 0x040fe20000f84270 */
[-C--:B------:R-:W-:Y:S01]  /*3b50*/  FMUL R40, R40, R56.reuse ;  /* 0x0000003828287220 */ /* 0x080fe20000400000 */
[----:B------:R-:W-:Y:S01]  /*3b60*/  F2FP.BF16.F32.PACK_AB R31, RZ, R31 ;  /* 0x0000001fff1f723e */ /* 0x000fe200000010ff */
[----:B------:R-:W-:Y:S01]  /*3b70*/  @P3 STG.E.U16 desc[UR36][R6.64+0x12], R29 ;  /* 0x0000121d06003986 */ /* 0x000fe2000c101524 */
[----:B------:R-:W-:Y:S01]  /*3b80*/  ISETP.GT.AND P3, PT, R3, 0x8, P0 ;  /* 0x000000080300780c */ /* 0x000fe20000764270 */
[----:B------:R-:W-:Y:S01]  /*3b90*/  FMUL R41, R41, R56 ;  /* 0x0000003829297220 */ /* 0x000fe20000400000 */
[----:B------:R-:W-:Y:S01]  /*3ba0*/  ISETP.GT.AND P0, PT, R4, 0x11, PT ;  /* 0x000000110400780c */ /* 0x000fe20003f04270 */
[----:B------:R-:W-:Y:S01]  /*3bb0*/  @P2 STG.E.U16 desc[UR36][R8.64+0x10], R30 ;  /* 0x0000101e08002986 */ /* 0x000fe2000c101524 */
[----:B------:R-:W-:Y:S01]  /*3bc0*/  F2FP.BF16.F32.PACK_AB R32, RZ, R32 ;  /* 0x00000020ff20723e */ /* 0x000fe200000010ff */
[-C--:B------:R-:W-:Y:S01]  /*3bd0*/  FMUL R42, R42, R56.reuse ;  /* 0x000000382a2a7220 */ /* 0x080fe20000400000 */
[----:B------:R-:W-:Y:S01]  /*3be0*/  ISETP.GT.AND P5, PT, R3, RZ, P0 ;  /* 0x000000ff0300720c */ /* 0x000fe200007a4270 */
[-C--:B------:R-:W-:Y:S01]  /*3bf0*/  FMUL R43, R43, R56.reuse ;  /* 0x000000382b2b7220 */ /* 0x080fe20000400000 */
[----:B------:R-:W-:Y:S01]  /*3c00*/  ISETP.GT.AND P2, PT, R3, 0x8, P1 ;  /* 0x000000080300780c */ /* 0x000fe20000f44270 */
[-C--:B------:R-:W-:Y:S01]  /*3c10*/  FMUL R44, R44, R56.reuse ;  /* 0x000000382c2c7220 */ /* 0x080fe20000400000 */
[----:B------:R-:W-:Y:S01]  /*3c20*/  ISETP.GT.AND P1, PT, R4, 0x18, PT ;  /* 0x000000180400780c */ /* 0x000fe20003f24270 */
[-C--:B------:R-:W-:Y:S01]  /*3c30*/  FMUL R45, R45, R56.reuse ;  /* 0x000000382d2d7220 */ /* 0x080fe20000400000 */
[----:B------:R-:W-:Y:S01]  /*3c40*/  F2FP.BF16.F32.PACK_AB R33, RZ, R33 ;  /* 0x00000021ff21723e */ /* 0x000fe200000010ff */
[----:B------:R-:W-:Y:S01]  /*3c50*/  @P3 STG.E.U16 desc[UR36][R8.64+0x12], R31 ;  /* 0x0000121f08003986 */ /* 0x000fe2000c101524 */
[C---:B------:R-:W-:Y:S01]  /*3c60*/  ISETP.GT.AND P3, PT, R3.reuse, 0x8, P0 ;  /* 0x000000080300780c */ /* 0x040fe20000764270 */
[-C--:B------:R-:W-:Y:S01]  /*3c70*/  FMUL R46, R46, R56.reuse ;  /* 0x000000382e2e7220 */ /* 0x080fe20000400000 */
[----:B------:R-:W-:Y:S01]  /*3c80*/  ISETP.GT.AND P0, PT, R4, 0x19, PT ;  /* 0x000000190400780c */ /* 0x000fe20003f04270 */
[----:B------:R-:W-:Y:S01]  /*3c90*/  @P4 STG.E.U16 desc[UR36][R6.64+0x20], R32 ;  /* 0x0000202006004986 */ /* 0x000fe2000c101524 */
[----:B------:R-:W-:Y:S01]  /*3ca0*/  ISETP.GT.AND P4, PT, R3, RZ, P1 ;  /* 0x000000ff0300720c */ /* 0x000fe20000f84270 */
[----:B------:R-:W-:Y:S01]  /*3cb0*/  FMUL R47, R47, R56 ;  /* 0x000000382f2f7220 */ /* 0x000fe20000400000 */
[----:B------:R-:W-:Y:S01]  /*3cc0*/  F2FP.BF16.F32.PACK_AB R34, RZ, R34 ;  /* 0x00000022ff22723e */ /* 0x000fe200000010ff */
[----:B------:R-:W-:Y:S01]  /*3cd0*/  @P5 STG.E.U16 desc[UR36][R6.64+0x22], R33 ;  /* 0x0000222106005986 */ /* 0x000fe2000c101524 */
[----:B------:R-:W-:Y:S01]  /*3ce0*/  ISETP.GT.AND P5, PT, R3, RZ, P0 ;  /* 0x000000ff0300720c */ /* 0x000fe200007a4270 */
[----:B------:R-:W-:Y:S01]  /*3cf0*/  FMUL R48, R48, R56 ;  /* 0x0000003830307220 */ /* 0x000fe20000400000 */
[----:B------:R-:W-:Y:S01]  /*3d00*/  F2FP.BF16.F32.PACK_AB R35, RZ, R35 ;  /* 0x00000023ff23723e */ /* 0x000fe200000010ff */
[----:B------:R-:W-:Y:S01]  /*3d10*/  @P2 STG.E.U16 desc[UR36][R8.64+0x20], R34 ;  /* 0x0000202208002986 */ /* 0x000fe2000c101524 */
[----:B------:R-:W-:Y:S01]  /*3d20*/  F2FP.BF16.F32.PACK_AB R36, RZ, R36 ;  /* 0x00000024ff24723e */ /* 0x000fe200000010ff */
[-C--:B------:R-:W-:Y:S01]  /*3d30*/  FMUL R49, R49, R56.reuse ;  /* 0x0000003831317220 */ /* 0x080fe20000400000 */
[C---:B------:R-:W-:Y:S01]  /*3d40*/  ISETP.GT.AND P2, PT, R3.reuse, 0x8, P1 ;  /* 0x000000080300780c */ /* 0x040fe20000f44270 */
[----:B------:R-:W-:Y:S01]  /*3d50*/  @P3 STG.E.U16 desc[UR36][R8.64+0x22], R35 ;  /* 0x0000222308003986 */ /* 0x000fe2000c101524 */
[----:B------:R-:W-:Y:S01]  /*3d60*/  ISETP.GT.AND P1, PT, R4, 0x20, PT ;  /* 0x000000200400780c */ /* 0x000fe20003f24270 */
[-C--:B------:R-:W-:Y:S01]  /*3d70*/  FMUL R50, R50, R56.reuse ;  /* 0x0000003832327220 */ /* 0x080fe20000400000 */
[----:B------:R-:W-:Y:S01]  /*3d80*/  F2FP.BF16.F32.PACK_AB R37, RZ, R37 ;  /* 0x00000025ff25723e */ /* 0x000fe200000010ff */
[----:B------:R-:W-:Y:S01]  /*3d90*/  @P4 STG.E.U16 desc[UR36][R6.64+0x30], R36 ;  /* 0x0000302406004986 */ /* 0x000fe2000c101524 */
[----:B------:R-:W-:Y:S01]  /*3da0*/  ISETP.GT.AND P3, PT, R3, 0x8, P0 ;  /* 0x000000080300780c */ /* 0x000fe20000764270 */
[-C--:B------:R-:W-:Y:S01]  /*3db0*/  FMUL R51, R51, R56.reuse ;  /* 0x0000003833337220 */ /* 0x080fe20000400000 */
[----:B------:R-:W-:Y:S01]  /*3dc0*/  ISETP.GT.AND P0, PT, R4, 0x21, PT ;  /* 0x000000210400780c */ /* 0x000fe20003f04270 */
[----:B------:R-:W-:Y:S01]  /*3dd0*/  @P5 STG.E.U16 desc[UR36][R6.64+0x32], R37 ;  /* 0x0000322506005986 */ /* 0x000fe2000c101524 */
        /* <DEDUP_REMOVED lines=10> */
[----:B------:R-:W-:-:S02]  /*3e80*/  F2FP.BF16.F32.PACK_AB R41, RZ, R41 ;  /* 0x00000029ff29723e */ /* 0x000fc400000010ff */
[C---:B------:R-:W-:Y:S01]  /*3e90*/  ISETP.GT.AND P1, PT, R3.reuse, 0x8, P1 ;  /* 0x000000080300780c */ /* 0x040fe20000f24270 */
[----:B------:R-:W-:Y:S01]  /*3ea0*/  @P3 STG.E.U16 desc[UR36][R8.64+0x32], R39 ;  /* 0x0000322708003986 */ /* 0x000fe2000c101524 */
[C---:B------:R-:W-:Y:S02]  /*3eb0*/  ISETP.GT.AND P2, PT, R3.reuse, 0x8, P0 ;  /* 0x000000080300780c */ /* 0x040fe40000744270 */
[C---:B------:R-:W-:Y:S01]  /*3ec0*/  ISETP.GT.AND P0, PT, R4.reuse, 0x29, PT ;  /* 0x000000290400780c */ /* 0x040fe20003f04270 */
[----:B------:R-:W-:Y:S01]  /*3ed0*/  @P4 STG.E.U16 desc[UR36][R6.64+0x40], R40 ;  /* 0x0000402806004986 */ /* 0x000fe2000c101524 */
[----:B------:R-:W-:Y:S02]  /*3ee0*/  ISETP.GT.AND P4, PT, R4, 0x28, PT ;  /* 0x000000280400780c */ /* 0x000fe40003f84270 */
[----:B------:R-:W-:Y:S01]  /*3ef0*/  F2FP.BF16.F32.PACK_AB R42, RZ, R42 ;  /* 0x0000002aff2a723e */ /* 0x000fe200000010ff */
[----:B------:R-:W-:Y:S01]  /*3f00*/  @P5 STG.E.U16 desc[UR36][R6.64+0x42], R41 ;  /* 0x0000422906005986 */ /* 0x000fe2000c101524 */
[----:B------:R-:W-:-:S02]  /*3f10*/  ISETP.GT.AND P5, PT, R3, RZ, P4 ;  /* 0x000000ff0300720c */ /* 0x000fc400027a4270 */
[C---:B------:R-:W-:Y:S01]  /*3f20*/  ISETP.GT.AND P3, PT, R3.reuse, RZ, P0 ;  /* 0x000000ff0300720c */ /* 0x040fe20000764270 */
[----:B------:R-:W-:Y:S01]  /*3f30*/  @P1 STG.E.U16 desc[UR36][R8.64+0x40], R42 ;  /* 0x0000402a08001986 */ /* 0x000fe2000c101524 */
[----:B------:R-:W-:Y:S02]  /*3f40*/  F2FP.BF16.F32.PACK_AB R43, RZ, R43 ;  /* 0x0000002bff2b723e */ /* 0x000fe400000010ff */
[----:B------:R-:W-:Y:S02]  /*3f50*/  F2FP.BF16.F32.PACK_AB R44, RZ, R44 ;  /* 0x0000002cff2c723e */ /* 0x000fe400000010ff */
[C---:B------:R-:W-:Y:S01]  /*3f60*/  ISETP.GT.AND P4, PT, R3.reuse, 0x8, P4 ;  /* 0x000000080300780c */ /* 0x040fe20002784270 */
[----:B------:R-:W-:Y:S01]  /*3f70*/  @P2 STG.E.U16 desc[UR36][R8.64+0x42], R43 ;  /* 0x0000422b08002986 */ /* 0x000fe2000c101524 */
[----:B------:R-:W-:Y:S02]  /*3f80*/  F2FP.BF16.F32.PACK_AB R45, RZ, R45 ;  /* 0x0000002dff2d723e */ /* 0x000fe400000010ff */
[----:B------:R-:W-:Y:S01]  /*3f90*/  ISETP.GT.AND P2, PT, R4, 0x31, PT ;  /* 0x000000310400780c */ /* 0x000fe20003f44270 */
[----:B------:R-:W-:Y:S01]  /*3fa0*/  @P5 STG.E.U16 desc[UR36][R6.64+0x50], R44 ;  /* 0x0000502c06005986 */ /* 0x000fe2000c101524 */
[----:B------:R-:W-:-:S02]  /*3fb0*/  ISETP.GT.AND P5, PT, R3, 0x8, P0 ;  /* 0x000000080300780c */ /* 0x000fc400007a4270 */
[C---:B------:R-:W-:Y:S01]  /*3fc0*/  ISETP.GT.AND P1, PT, R4.reuse, 0x38, PT ;  /* 0x000000380400780c */ /* 0x040fe20003f24270 */
[----:B------:R-:W-:Y:S01]  /*3fd0*/  @P3 STG.E.U16 desc[UR36][R6.64+0x52], R45 ;  /* 0x0000522d06003986 */ /* 0x000fe2000c101524 */
[C---:B------:R-:W-:Y:S02]  /*3fe0*/  ISETP.GT.AND P3, PT, R4.reuse, 0x30, PT ;  /* 0x000000300400780c */ /* 0x040fe40003f64270 */
[----:B------:R-:W-:Y:S01]  /*3ff0*/  ISETP.GT.AND P0, PT, R4, 0x39, PT ;  /* 0x000000390400780c */ /* 0x000fe20003f04270 */
[----:B------:R-:W-:Y:S01]  /*4000*/  @P4 IMAD.MOV.U32 R4, RZ, RZ, R8 ;  /* 0x000000ffff044224 */ /* 0x000fe200078e0008 */
[----:B------:R-:W-:Y:S01]  /*4010*/  F2FP.BF16.F32.PACK_AB R46, RZ, R46 ;  /* 0x0000002eff2e723e */ /* 0x000fe200000010ff */
[----:B------:R-:W-:Y:S01]  /*4020*/  @P4 IMAD.MOV.U32 R5, RZ, RZ, R9 ;  /* 0x000000ffff054224 */ /* 0x000fe200078e0009 */
[----:B------:R-:W-:Y:S02]  /*4030*/  F2FP.BF16.F32.PACK_AB R47, RZ, R47 ;  /* 0x0000002fff2f723e */ /* 0x000fe400000010ff */
[----:B------:R-:W-:-:S02]  /*4040*/  F2FP.BF16.F32.PACK_AB R48, RZ, R48 ;  /* 0x00000030ff30723e */ /* 0x000fc400000010ff */
[----:B------:R0:W-:Y:S01]  /*4050*/  @P4 STG.E.U16 desc[UR36][R4.64+0x50], R46 ;  /* 0x0000502e04004986 */ /* 0x0001e2000c101524 */
[C---:B------:R-:W-:Y:S02]  /*4060*/  ISETP.GT.AND P4, PT, R3.reuse, RZ, P2 ;  /* 0x000000ff0300720c */ /* 0x040fe40001784270 */
[----:B------:R-:W-:Y:S02]  /*4070*/  F2FP.BF16.F32.PACK_AB R49, RZ, R49 ;  /* 0x00000031ff31723e */ /* 0x000fe400000010ff */
[----:B------:R-:W-:Y:S02]  /*4080*/  ISETP.GT.AND P2, PT, R3, 0x8, P2 ;  /* 0x000000080300780c */ /* 0x000fe40001744270 */
[----:B------:R-:W-:Y:S02]  /*4090*/  F2FP.BF16.F32.PACK_AB R50, RZ, R50 ;  /* 0x00000032ff32723e */ /* 0x000fe400000010ff */
[----:B------:R-:W-:Y:S02]  /*40a0*/  F2FP.BF16.F32.PACK_AB R51, RZ, R51 ;  /* 0x00000033ff33723e */ /* 0x000fe400000010ff */
[----:B------:R-:W-:Y:S01]  /*40b0*/  F2FP.BF16.F32.PACK_AB R52, RZ, R52 ;  /* 0x00000034ff34723e */ /* 0x000fe200000010ff */
[----:B0-----:R-:W-:Y:S01]  /*40c0*/  @P5 IMAD.MOV.U32 R4, RZ, RZ, R8 ;  /* 0x000000ffff045224 */ /* 0x001fe200078e0008 */
[----:B------:R-:W-:Y:S01]  /*40d0*/  F2FP.BF16.F32.PACK_AB R53, RZ, R53 ;  /* 0x00000035ff35723e */ /* 0x000fe200000010ff */
[----:B------:R-:W-:Y:S01]  /*40e0*/  @P5 IMAD.MOV.U32 R5, RZ, RZ, R9 ;  /* 0x000000ffff055224 */ /* 0x000fe200078e0009 */
[----:B------:R-:W-:-:S02]  /*40f0*/  F2FP.BF16.F32.PACK_AB R54, RZ, R54 ;  /* 0x00000036ff36723e */ /* 0x000fc400000010ff */
[----:B------:R-:W-:Y:S02]  /*4100*/  F2FP.BF16.F32.PACK_AB R55, RZ, R55 ;  /* 0x00000037ff37723e */ /* 0x000fe400000010ff */
[----:B------:R0:W-:Y:S01]  /*4110*/  @P5 STG.E.U16 desc[UR36][R4.64+0x52], R47 ;  /* 0x0000522f04005986 */ /* 0x0001e2000c101524 */
[C---:B------:R-:W-:Y:S02]  /*4120*/  ISETP.GT.AND P5, PT, R3.reuse, RZ, P3 ;  /* 0x000000ff0300720c */ /* 0x040fe40001fa4270 */
[----:B------:R-:W-:-:S11]  /*4130*/  ISETP.GT.AND P3, PT, R3, 0x8, P3 ;  /* 0x000000080300780c */ /* 0x000fd60001f64270 */
[----:B0-----:R-:W-:Y:S02]  /*4140*/  @P5 IMAD.MOV.U32 R4, RZ, RZ, R6 ;  /* 0x000000ffff045224 */ /* 0x001fe400078e0006 */
[----:B------:R-:W-:-:S05]  /*4150*/  @P5 IMAD.MOV.U32 R5, RZ, RZ, R7 ;  /* 0x000000ffff055224 */ /* 0x000fca00078e0007 */
[----:B------:R0:W-:Y:S01]  /*4160*/  @P5 STG.E.U16 desc[UR36][R4.64+0x60], R48 ;  /* 0x0000603004005986 */ /* 0x0001e2000c101524 */
[C---:B------:R-:W-:Y:S02]  /*4170*/  ISETP.GT.AND P5, PT, R3.reuse, RZ, P0 ;  /* 0x000000ff0300720c */ /* 0x040fe400007a4270 */
[----:B------:R-:W-:Y:S01]  /*4180*/  ISETP.GT.AND P0, PT, R3, 0x8, P0 ;  /* 0x000000080300780c */ /* 0x000fe20000704270 */
[----:B0-----:R-:W-:Y:S02]  /*4190*/  @P4 IMAD.MOV.U32 R4, RZ, RZ, R6 ;  /* 0x000000ffff044224 */ /* 0x001fe400078e0006 */
[----:B------:R-:W-:-:S05]  /*41a0*/  @P4 IMAD.MOV.U32 R5, RZ, RZ, R7 ;  /* 0x000000ffff054224 */ /* 0x000fca00078e0007 */
[----:B------:R0:W-:Y:S01]  /*41b0*/  @P4 STG.E.U16 desc[UR36][R4.64+0x62], R49 ;  /* 0x0000623104004986 */ /* 0x0001e2000c101524 */
[C---:B------:R-:W-:Y:S02]  /*41c0*/  ISETP.GT.AND P4, PT, R3.reuse, RZ, P1 ;  /* 0x000000ff0300720c */ /* 0x040fe40000f84270 */
[----:B------:R-:W-:Y:S01]  /*41d0*/  ISETP.GT.AND P1, PT, R3, 0x8, P1 ;  /* 0x000000080300780c */ /* 0x000fe20000f24270 */
[----:B0-----:R-:W-:Y:S02]  /*41e0*/  @P3 IMAD.MOV.U32 R4, RZ, RZ, R8 ;  /* 0x000000ffff043224 */ /* 0x001fe400078e0008 */
[----:B------:R-:W-:-:S05]  /*41f0*/  @P3 IMAD.MOV.U32 R5, RZ, RZ, R9 ;  /* 0x000000ffff053224 */ /* 0x000fca00078e0009 */
[----:B------:R0:W-:Y:S02]  /*4200*/  @P3 STG.E.U16 desc[UR36][R4.64+0x60], R50 ;  /* 0x0000603204003986 */ /* 0x0001e4000c101524 */
[----:B0-----:R-:W-:Y:S02]  /*4210*/  @P2 IMAD.MOV.U32 R4, RZ, RZ, R8 ;  /* 0x000000ffff042224 */ /* 0x001fe400078e0008 */
[----:B------:R-:W-:-:S05]  /*4220*/  @P2 IMAD.MOV.U32 R5, RZ, RZ, R9 ;  /* 0x000000ffff052224 */ /* 0x000fca00078e0009 */
[----:B------:R0:W-:Y:S02]  /*4230*/  @P2 STG.E.U16 desc[UR36][R4.64+0x62], R51 ;  /* 0x0000623304002986 */ /* 0x0001e4000c101524 */
[----:B0-----:R-:W-:Y:S02]  /*4240*/  @P4 IMAD.MOV.U32 R4, RZ, RZ, R6 ;  /* 0x000000ffff044224 */ /* 0x001fe400078e0006 */
[----:B------:R-:W-:-:S05]  /*4250*/  @P4 IMAD.MOV.U32 R5, RZ, RZ, R7 ;  /* 0x000000ffff054224 */ /* 0x000fca00078e0007 */
[----:B------:R0:W-:Y:S04]  /*4260*/  @P4 STG.E.U16 desc[UR36][R4.64+0x70], R52 ;  /* 0x0000703404004986 */ /* 0x0001e8000c101524 */
[----:B------:R4:W-:Y:S01]  /*4270*/  @P5 STG.E.U16 desc[UR36][R6.64+0x72], R53 ;  /* 0x0000723506005986 */ /* 0x0009e2000c101524 */
[----:B0-----:R-:W-:Y:S02]  /*4280*/  @P1 IMAD.MOV.U32 R4, RZ, RZ, R8 ;  /* 0x000000ffff041224 */ /* 0x001fe400078e0008 */
[----:B------:R-:W-:-:S05]  /*4290*/  @P1 IMAD.MOV.U32 R5, RZ, RZ, R9 ;  /* 0x000000ffff051224 */ /* 0x000fca00078e0009 */
[----:B------:R4:W-:Y:S04]  /*42a0*/  @P1 STG.E.U16 desc[UR36][R4.64+0x70], R54 ;  /* 0x0000703604001986 */ /* 0x0009e8000c101524 */
[----:B------:R4:W-:Y:S02]  /*42b0*/  @P0 STG.E.U16 desc[UR36][R8.64+0x72], R55 ;  /* 0x0000723708000986 */ /* 0x0009e4000c101524 */
.L_x_94:
[----:B------:R-:W-:Y:S05]  /*42c0*/  BSYNC B0 ;  /* 0x0000000000007941 */ /* 0x000fea0003800000 */
.L_x_32:
[----:B------:R-:W-:Y:S01]  /*42d0*/  ULDC UR4, c[0x0][0xc] ;  /* 0x0000030000047ab9 */ /* 0x000fe20000000800 */
[----:B------:R-:W-:Y:S01]  /*42e0*/  ULDC UR5, c[0x0][0x10] ;  /* 0x0000040000057ab9 */ /* 0x000fe20000000800 */
[----:B------:R-:W0:Y:S01]  /*42f0*/  LDC R3, c[0x0][0x14] ;  /* 0x00000500ff037b82 */ /* 0x000e220000000800 */
[----:B------:R-:W-:Y:S01]  /*4300*/  UIMAD.WIDE.U32 UR4, UR4, UR5, URZ ;  /* 0x00000005040472a5 */ /* 0x000fe2000f8e003f */
[----:B------:R-:W-:Y:S02]  /*4310*/  IMAD.MOV.U32 R61, RZ, RZ, -0x1 ;  /* 0xffffffffff3d7424 */ /* 0x000fe400078e00ff */
[----:B------:R-:W-:-:S03]  /*4320*/  IMAD.MOV.U32 R59, RZ, RZ, -0x1 ;  /* 0xffffffffff3b7424 */ /* 0x000fc600078e00ff */
[----:B0-----:R-:W-:-:S04]  /*4330*/  IMAD.WIDE.U32 R16, R3, UR4, R16 ;  /* 0x0000000403107c25 */ /* 0x001fc8000f8e0010 */
[----:B------:R-:W-:Y:S01]  /*4340*/  IMAD R3, R3, UR5, RZ ;  /* 0x0000000503037c24 */ /* 0x000fe2000f8e02ff */
[----:B------:R-:W-:Y:S02]  /*4350*/  ULDC.64 UR4, c[0x0][0x650] ;  /* 0x0001940000047ab9 */ /* 0x000fe40000000a00 */
[----:B------:R-:W-:Y:S01]  /*4360*/  ISETP.GE.U32.AND P0, PT, R16, UR4, PT ;  /* 0x0000000410007c0c */ /* 0x000fe2000bf06070 */
[--C-:B------:R-:W-:Y:S01]  /*4370*/  IMAD.IADD R17, R17, 0x1, R3.reuse ;  /* 0x0000000111117824 */ /* 0x100fe200078e0203 */
[----:B------:R-:W-:-:S04]  /*4380*/  PRMT R3, RZ, 0x7610, R3 ;  /* 0x00007610ff037816 */ /* 0x000fc80000000003 */
[----:B------:R-:W-:-:S13]  /*4390*/  ISETP.GE.U32.AND.EX P0, PT, R17, UR5, PT, P0 ;  /* 0x0000000511007c0c */ /* 0x000fda000bf06100 */
[----:B------:R-:W-:Y:S05]  /*43a0*/  @P0 BRA `(.L_x_95) ;  /* 0x0000000400640947 */ /* 0x000fea0003800000 */
[----:B---3--:R-:W0:Y:S01]  /*43b0*/  S2R R12, SR_CTAID.X ;  /* 0x00000000000c7919 */ /* 0x008e220000002500 */
[----:B-12---:R-:W1:Y:S01]  /*43c0*/  LDC.64 R10, c[0x0][0x628] ;  /* 0x00018a00ff0a7b82 */ /* 0x006e620000000a00 */
[----:B------:R-:W-:Y:S01]  /*43d0*/  ULDC UR4, c[0x0][0x150] ;  /* 0x0000540000047ab9 */ /* 0x000fe20000000800 */
[----:B----4-:R-:W-:Y:S01]  /*43e0*/  IMAD.MOV.U32 R8, RZ, RZ, R16 ;  /* 0x000000ffff087224 */ /* 0x010fe200078e0010 */
[----:B-----5:R-:W2:Y:S01]  /*43f0*/  S2R R24, SR_CTAID.Y ;  /* 0x0000000000187919 */ /* 0x020ea20000002600 */
[----:B------:R-:W-:-:S04]  /*4400*/  IMAD.MOV.U32 R9, RZ, RZ, R17 ;  /* 0x000000ffff097224 */ /* 0x000fc800078e0011 */
[----:B------:R-:W3:Y:S08]  /*4410*/  LDC R21, c[0x0][0x144] ;  /* 0x00005100ff157b82 */ /* 0x000ef00000000800 */
[----:B------:R-:W4:Y:S08]  /*4420*/  LDC R0, c[0x0][0x630] ;  /* 0x00018c00ff007b82 */ /* 0x000f300000000800 */
[----:B------:R-:W2:Y:S01]  /*4430*/  LDC.64 R14, c[0x0][0x620] ;  /* 0x00018800ff0e7b82 */ /* 0x000ea20000000a00 */
[----:B-1----:R-:W-:-:S04]  /*4440*/  ISETP.NE.U32.AND P0, PT, R10, RZ, PT ;  /* 0x000000ff0a00720c */ /* 0x002fc80003f05070 */
[----:B------:R-:W-:Y:S02]  /*4450*/  ISETP.NE.AND.EX P0, PT, R11, RZ, PT, P0 ;  /* 0x000000ff0b00720c */ /* 0x000fe40003f05300 */
[----:B0-----:R-:W-:-:S05]  /*4460*/  I2FP.F32.U32 R3, R12 ;  /* 0x0000000c00037245 */ /* 0x001fca0000201000 */
[----:B------:R-:W-:-:S04]  /*4470*/  FMUL R3, R3, UR4 ;  /* 0x0000000403037c20 */ /* 0x000fc80008400000 */
[----:B------:R0:W1:Y:S02]  /*4480*/  F2I.U32.TRUNC.NTZ R20, R3 ;  /* 0x0000000300147305 */ /* 0x000064000020f000 */
[----:B---34-:R-:W-:Y:S05]  /*4490*/  @!P0 BRA `(.L_x_96) ;  /* 0x0000000000288947 */ /* 0x018fea0003800000 */
[----:B0-----:R-:W0:Y:S02]  /*44a0*/  LDC R3, c[0x0][0x634] ;  /* 0x00018d00ff037b82 */ /* 0x001e240000000800 */
        /* <DEDUP_REMOVED lines=9> */
.L_x_96:
[----:B------:R-:W3:Y:S01]  /*4540*/  LDC.64 R28, c[0x0][0x640] ;  /* 0x00019000ff1c7b82 */ /* 0x000ee20000000a00 */
[-CC-:B------:R-:W-:Y:S01]  /*4550*/  SHF.R.U64 R59, R8, R0.reuse, R9.reuse ;  /* 0x00000000083b7219 */ /* 0x180fe20000001209 */
[----:B-1----:R-:W-:Y:S01]  /*4560*/  IMAD.MOV R20, RZ, RZ, -R20 ;  /* 0x000000ffff147224 */ /* 0x002fe200078e0a14 */
[----:B------:R-:W-:Y:S01]  /*4570*/  SHF.R.U32.HI R0, RZ, R0, R9 ;  /* 0x00000000ff007219 */ /* 0x000fe20000011609 */
[----:B------:R-:W-:Y:S01]  /*4580*/  ULDC UR4, c[0x0][0x154] ;  /* 0x0000550000047ab9 */ /* 0x000fe20000000800 */
[----:B0-----:R-:W-:Y:S01]  /*4590*/  IADD3 R3, P0, RZ, -R59, RZ ;  /* 0x8000003bff037210 */ /* 0x001fe20007f1e0ff */
[----:B------:R-:W-:Y:S02]  /*45a0*/  IMAD R21, R21, R20, R12 ;  /* 0x0000001415157224 */ /* 0x000fe400078e020c */
[----:B------:R-:W0:Y:S01]  /*45b0*/  LDC R6, c[0x0][0x618] ;  /* 0x00018600ff067b82 */ /* 0x000e220000000800 */
[----:B------:R-:W-:Y:S02]  /*45c0*/  IMAD.MOV.U32 R7, RZ, RZ, 0x1 ;  /* 0x00000001ff077424 */ /* 0x000fe400078e00ff */
[----:B------:R-:W-:-:S04]  /*45d0*/  IMAD.X R5, RZ, RZ, ~R0, P0 ;  /* 0x000000ffff057224 */ /* 0x000fc800000e0e00 */
[-C--:B--2---:R-:W-:Y:S01]  /*45e0*/  IMAD R0, R5, R14.reuse, RZ ;  /* 0x0000000e05007224 */ /* 0x084fe200078e02ff */
[----:B------:R-:W1:Y:S01]  /*45f0*/  LDC R8, c[0x0][0x608] ;  /* 0x00018200ff087b82 */ /* 0x000e620000000800 */
[----:B------:R-:W-:-:S04]  /*4600*/  IMAD.WIDE.U32 R4, R3, R14, R16 ;  /* 0x0000000e03047225 */ /* 0x000fc800078e0010 */
[----:B------:R-:W-:Y:S01]  /*4610*/  IMAD R3, R3, R15, R0 ;  /* 0x0000000f03037224 */ /* 0x000fe200078e0200 */
[----:B------:R-:W-:Y:S02]  /*4620*/  I2FP.F32.U32 R0, R24 ;  /* 0x0000001800007245 */ /* 0x000fe40000201000 */
[----:B------:R-:W2:Y:S01]  /*4630*/  LDC R26, c[0x0][0x658] ;  /* 0x00019600ff1a7b82 */ /* 0x000ea20000000800 */
[----:B------:R-:W-:Y:S01]  /*4640*/  IMAD.IADD R3, R5, 0x1, R3 ;  /* 0x0000000105037824 */ /* 0x000fe200078e0203 */
[----:B---3--:R-:W-:Y:S01]  /*4650*/  ISETP.NE.U32.AND P0, PT, R28, RZ, PT ;  /* 0x000000ff1c00720c */ /* 0x008fe20003f05070 */
[----:B------:R-:W-:Y:S01]  /*4660*/  FMUL R0, R0, UR4 ;  /* 0x0000000400007c20 */ /* 0x000fe20008400000 */
[----:B------:R-:W-:Y:S02]  /*4670*/  IMAD.MOV.U32 R5, RZ, RZ, -0x1 ;  /* 0xffffffffff057424 */ /* 0x000fe400078e00ff */
[----:B------:R-:W-:Y:S01]  /*4680*/  ISETP.NE.AND.EX P0, PT, R29, RZ, PT, P0 ;  /* 0x000000ff1d00720c */ /* 0x000fe20003f05300 */
[----:B------:R3:W4:Y:S01]  /*4690*/  F2I.U32.TRUNC.NTZ R13, R0 ;  /* 0x00000000000d7305 */ /* 0x000722000020f000 */
[----:B------:R-:W3:Y:S01]  /*46a0*/  LDC R15, c[0x0][0x148] ;  /* 0x00005200ff0f7b82 */ /* 0x000ee20000000800 */
[----:B0-----:R-:W-:-:S02]  /*46b0*/  SHF.R.U64 R12, R4, R6, R3 ;  /* 0x00000006040c7219 */ /* 0x001fc40000001203 */
[----:B------:R-:W-:-:S05]  /*46c0*/  SHF.R.U32.HI R3, RZ, R6, R3 ;  /* 0x00000006ff037219 */ /* 0x000fca0000011603 */
[----:B------:R-:W0:Y:S01]  /*46d0*/  LDC R20, c[0x0][0x600] ;  /* 0x00018000ff147b82 */ /* 0x000e220000000800 */
[-CC-:B-1----:R-:W-:Y:S02]  /*46e0*/  SHF.R.U64 R10, R12, R8.reuse, R3.reuse ;  /* 0x000000080c0a7219 */ /* 0x182fe40000001203 */
[----:B------:R-:W-:-:S05]  /*46f0*/  SHF.R.U32.HI R3, RZ, R8, R3 ;  /* 0x00000008ff037219 */ /* 0x000fca0000011603 */
[----:B------:R-:W1:Y:S01]  /*4700*/  LDC R27, c[0x0][0x648] ;  /* 0x00019200ff1b7b82 */ /* 0x000e620000000800 */
[-C--:B--2---:R-:W-:Y:S02]  /*4710*/  SHF.L.U32 R4, R5, R26.reuse, RZ ;  /* 0x0000001a05047219 */ /* 0x084fe400000006ff */
[-CC-:B------:R-:W-:Y:S02]  /*4720*/  SHF.R.U64 R14, R10, R26.reuse, R3.reuse ;  /* 0x0000001a0a0e7219 */ /* 0x180fe40000001203 */
[----:B------:R-:W-:Y:S02]  /*4730*/  SHF.R.U32.HI R5, RZ, R26, R3 ;  /* 0x0000001aff057219 */ /* 0x000fe40000011603 */
[----:B------:R-:W-:Y:S01]  /*4740*/  LOP3.LUT R25, RZ, R4, RZ, 0x33, !PT ;  /* 0x00000004ff197212 */ /* 0x000fe200078e33ff */
[----:B------:R-:W2:Y:S01]  /*4750*/  LDC R30, c[0x0][0x638] ;  /* 0x00018e00ff1e7b82 */ /* 0x000ea20000000800 */
[----:B------:R-:W-:Y:S01]  /*4760*/  SHF.L.U32 R26, R7, R26, RZ ;  /* 0x0000001a071a7219 */ /* 0x000fe200000006ff */
[----:B------:R-:W-:-:S06]  /*4770*/  IMAD.MOV.U32 R4, RZ, RZ, R14 ;  /* 0x000000ffff047224 */ /* 0x000fcc00078e000e */
[----:B------:R-:W0:Y:S01]  /*4780*/  LDC R31, c[0x0][0x610] ;  /* 0x00018400ff1f7b82 */ /* 0x000e220000000800 */
[----:B----4-:R-:W-:Y:S05]  /*4790*/  @!P0 BRA `(.L_x_97) ;  /* 0x0000000000288947 */ /* 0x010fea0003800000 */
        /* <DEDUP_REMOVED lines=10> */
.L_x_97:
[----:B------:R-:W-:Y:S01]  /*4840*/  ISETP.NE.AND P0, PT, R2, 0x1, PT ;  /* 0x000000010200780c */ /* 0x000fe20003f05270 */
[----:B0-----:R-:W-:Y:S01]  /*4850*/  VIADD R7, R20, 0xffffffff ;  /* 0xffffffff14077836 */ /* 0x001fe20000000000 */
[----:B-1-3--:R-:W-:Y:S01]  /*4860*/  SHF.R.U64 R0, R4, R27, R5 ;  /* 0x0000001b04007219 */ /* 0x00afe20000001205 */
[----:B------:R-:W-:Y:S01]  /*4870*/  IMAD.MOV R13, RZ, RZ, -R13 ;  /* 0x000000ffff0d7224 */ /* 0x000fe200078e0a0d */
[----:B------:R-:W-:Y:S01]  /*4880*/  LOP3.LUT R5, R10, R25, RZ, 0xc0, !PT ;  /* 0x000000190a057212 */ /* 0x000fe200078ec0ff */
[----:B------:R-:W-:Y:S01]  /*4890*/  IMAD.MOV.U32 R4, RZ, RZ, 0x1 ;  /* 0x00000001ff047424 */ /* 0x000fe200078e00ff */
[----:B------:R-:W-:Y:S01]  /*48a0*/  LOP3.LUT R12, R12, R7, RZ, 0xc0, !PT ;  /* 0x000000070c0c7212 */ /* 0x000fe200078ec0ff */
[----:B------:R-:W-:Y:S02]  /*48b0*/  IMAD.MOV R3, RZ, RZ, -R0 ;  /* 0x000000ffff037224 */ /* 0x000fe400078e0a00 */
[----:B------:R-:W-:Y:S02]  /*48c0*/  IMAD R0, R26, R0, R5 ;  /* 0x000000001a007224 */ /* 0x000fe400078e0205 */
[----:B--2---:R-:W-:-:S02]  /*48d0*/  IMAD R3, R3, R30, R14 ;  /* 0x0000001e03037224 */ /* 0x004fc400078e020e */
[----:B------:R-:W-:Y:S02]  /*48e0*/  @P0 IMAD R21, R15, R13, R24 ;  /* 0x0000000d0f150224 */ /* 0x000fe400078e0218 */
[----:B------:R-:W-:Y:S01]  /*48f0*/  IMAD R5, R3, R20, R12 ;  /* 0x0000001403057224 */ /* 0x000fe200078e020c */
[----:B------:R-:W-:Y:S01]  /*4900*/  PRMT R3, R4, 0x7610, R3 ;  /* 0x0000761004037816 */ /* 0x000fe20000000003 */
[----:B------:R-:W-:-:S05]  /*4910*/  IMAD R0, R0, R31, R21 ;  /* 0x0000001f00007224 */ /* 0x000fca00078e0215 */
[----:B------:R-:W-:Y:S02]  /*4920*/  SEL R61, R5, R0, !P0 ;  /* 0x00000000053d7207 */ /* 0x000fe40004000000 */
[----:B------:R-:W-:-:S07]  /*4930*/  SEL R0, R0, R5, !P0 ;  /* 0x0000000500007207 */ /* 0x000fce0004000000 */
.L_x_95:
[----:B------:R-:W-:Y:S01]  /*4940*/  LOP3.LUT P0, RZ, R3, 0xff, RZ, 0xc0, !PT ;  /* 0x000000ff03ff7812 */ /* 0x000fe2000780c0ff */
[----:B------:R-:W-:-:S12]  /*4950*/  IMAD.MOV.U32 R60, RZ, RZ, R0 ;  /* 0x000000ffff3c7224 */ /* 0x000fd800078e0000 */
[----:B------:R-:W-:Y:S05]  /*4960*/  @P0 BRA `(.L_x_98) ;  /* 0xffffffc800200947 */ /* 0x000fea000383ffff */
[----:B------:R-:W-:Y:S05]  /*4970*/  EXIT ;  /* 0x000000000000794d */ /* 0x000fea0003800000 */
.L_x_7:
[----:B0-----:R-:W-:Y:S01]  /*4980*/  ULDC.64 UR4, c[0x0][0x650] ;  /* 0x0001940000047ab9 */ /* 0x001fe20000000a00 */
        /* <DEDUP_REMOVED lines=25> */
.L_x_100:
[----:B------:R-:W0:Y:S01]  /*4b20*/  LDC.64 R28, c[0x0][0x640] ;  /* 0x00019000ff1c7b82 */ /* 0x000e220000000a00 */
[-CC-:B------:R-:W-:Y:S01]  /*4b30*/  SHF.R.U64 R22, R12, R6.reuse, R13.reuse ;  /* 0x000000060c167219 */ /* 0x180fe2000000120d */
[----:B------:R-:W-:Y:S01]  /*4b40*/  IMAD.MOV.U32 R30, RZ, RZ, 0x1 ;  /* 0x00000001ff1e7424 */ /* 0x000fe200078e00ff */
[----:B------:R-:W-:Y:S02]  /*4b50*/  SHF.R.U32.HI R6, RZ, R6, R13 ;  /* 0x00000006ff067219 */ /* 0x000fe4000001160d */
        /* <DEDUP_REMOVED lines=8> */
[----:B------:R-:W-:Y:S01]  /*4be0*/  IMAD.IADD R9, R9, 0x1, R11 ;  /* 0x0000000109097824 */ /* 0x000fe200078e020b */
[----:B0-----:R-:W-:-:S04]  /*4bf0*/  ISETP.NE.U32.AND P0, PT, R28, RZ, PT ;  /* 0x000000ff1c00720c */ /* 0x001fc80003f05070 */
[----:B------:R-:W-:Y:S02]  /*4c00*/  ISETP.NE.AND.EX P0, PT, R29, RZ, PT, P0 ;  /* 0x000000ff1d00720c */ /* 0x000fe40003f05300 */
[----:B------:R-:W0:Y:S01]  /*4c10*/  LDC R20, c[0x0][0x600] ;  /* 0x00018000ff147b82 */ /* 0x000e220000000800 */
[-CC-:B-1----:R-:W-:Y:S01]  /*4c20*/  SHF.R.U64 R14, R8, R10.reuse, R9.reuse ;  /* 0x0000000a080e7219 */ /* 0x182fe20000001209 */
[----:B------:R-:W-:Y:S01]  /*4c30*/  IMAD.MOV.U32 R8, RZ, RZ, -0x1 ;  /* 0xffffffffff087424 */ /* 0x000fe200078e00ff */
[----:B------:R-:W-:-:S05]  /*4c40*/  SHF.R.U32.HI R9, RZ, R10, R9 ;  /* 0x0000000aff097219 */ /* 0x000fca0000011609 */
[----:B------:R-:W1:Y:S01]  /*4c50*/  LDC R24, c[0x0][0x648] ;  /* 0x00019200ff187b82 */ /* 0x000e620000000800 */
[-CC-:B--2---:R-:W-:Y:S02]  /*4c60*/  SHF.R.U64 R23, R14, R12.reuse, R9.reuse ;  /* 0x0000000c0e177219 */ /* 0x184fe40000001209 */
[----:B------:R-:W-:-:S05]  /*4c70*/  SHF.R.U32.HI R6, RZ, R12, R9 ;  /* 0x0000000cff067219 */ /* 0x000fca0000011609 */
[----:B------:R-:W2:Y:S01]  /*4c80*/  LDC R26, c[0x0][0x638] ;  /* 0x00018e00ff1a7b82 */ /* 0x000ea20000000800 */
[-C--:B---3--:R-:W-:Y:S02]  /*4c90*/  SHF.L.U32 R8, R8, R27.reuse, RZ ;  /* 0x0000001b08087219 */ /* 0x088fe400000006ff */
[-CC-:B------:R-:W-:Y:S02]  /*4ca0*/  SHF.R.U64 R25, R23, R27.reuse, R6.reuse ;  /* 0x0000001b17197219 */ /* 0x180fe40000001206 */
[----:B------:R-:W-:Y:S02]  /*4cb0*/  LOP3.LUT R32, RZ, R8, RZ, 0x33, !PT ;  /* 0x00000008ff207212 */ /* 0x000fe400078e33ff */
[----:B------:R-:W-:Y:S01]  /*4cc0*/  SHF.R.U32.HI R9, RZ, R27, R6 ;  /* 0x0000001bff097219 */ /* 0x000fe20000011606 */
[----:B------:R-:W3:Y:S01]  /*4cd0*/  LDC R31, c[0x0][0x610] ;  /* 0x00018400ff1f7b82 */ /* 0x000ee20000000800 */
[----:B------:R-:W-:Y:S01]  /*4ce0*/  IMAD.MOV.U32 R8, RZ, RZ, R25 ;  /* 0x000000ffff087224 */ /* 0x000fe200078e0019 */
[----:B------:R-:W-:Y:S06]  /*4cf0*/  @!P0 BRA `(.L_x_101) ;  /* 0x0000000000288947 */ /* 0x000fec0003800000 */
        /* <DEDUP_REMOVED lines=10> */
.L_x_101:
[----:B------:R-:W-:Y:S01]  /*4da0*/  ISETP.NE.AND P0, PT, R2, 0x1, PT ;  /* 0x000000010200780c */ /* 0x000fe20003f05270 */
[----:B------:R-:W-:Y:S01]  /*4db0*/  IMAD.MOV.U32 R13, RZ, RZ, R22 ;  /* 0x000000ffff0d7224 */ /* 0x000fe200078e0016 */
[----:B-1----:R-:W-:Y:S01]  /*4dc0*/  SHF.R.U64 R6, R8, R24, R9 ;  /* 0x0000001808067219 */ /* 0x002fe20000001209 */
[----:B0-----:R-:W-:Y:S01]  /*4dd0*/  VIADD R9, R20, 0xffffffff ;  /* 0xffffffff14097836 */ /* 0x001fe20000000000 */
[----:B------:R-:W-:Y:S02]  /*4de0*/  SHF.L.U32 R30, R30, R27, RZ ;  /* 0x0000001b1e1e7219 */ /* 0x000fe400000006ff */
[----:B------:R-:W-:Y:S01]  /*4df0*/  LOP3.LUT R5, R23, R32, RZ, 0xc0, !PT ;  /* 0x0000002017057212 */ /* 0x000fe200078ec0ff */
[----:B------:R-:W-:-:S04]  /*4e00*/  IMAD.MOV R8, RZ, RZ, -R6 ;  /* 0x000000ffff087224 */ /* 0x000fc800078e0a06 */
[----:B------:R-:W-:Y:S01]  /*4e10*/  IMAD R6, R30, R6, R5 ;  /* 0x000000061e067224 */ /* 0x000fe200078e0205 */
[----:B------:R-:W-:Y:S01]  /*4e20*/  LOP3.LUT R5, R14, R9, RZ, 0xc0, !PT ;  /* 0x000000090e057212 */ /* 0x000fe200078ec0ff */
[----:B------:R-:W-:Y:S02]  /*4e30*/  @P0 IMAD R3, R7, R21, R4 ;  /* 0x0000001507030224 */ /* 0x000fe400078e0204 */
[----:B--2---:R-:W-:Y:S02]  /*4e40*/  IMAD R4, R8, R26, R25 ;  /* 0x0000001a08047224 */ /* 0x004fe400078e0219 */
[----:B---3--:R-:W-:Y:S02]  /*4e50*/  IMAD R3, R6, R31, R3 ;  /* 0x0000001f06037224 */ /* 0x008fe400078e0203 */
[----:B------:R-:W-:Y:S02]  /*4e60*/  IMAD R4, R4, R20, R5 ;  /* 0x0000001404047224 */ /* 0x000fe400078e0205 */
[----:B------:R-:W-:-:S03]  /*4e70*/  IMAD.MOV.U32 R6, RZ, RZ, 0x1 ;  /* 0x00000001ff067424 */ /* 0x000fc600078e00ff */
[----:B------:R-:W-:Y:S02]  /*4e80*/  SEL R20, R4, R3, !P0 ;  /* 0x0000000304147207 */ /* 0x000fe40004000000 */
[----:B------:R-:W-:-:S07]  /*4e90*/  SEL R12, R3, R4, !P0 ;  /* 0x00000004030c7207 */ /* 0x000fce0004000000 */
.L_x_99:
[----:B------:R-:W-:-:S08]  /*4ea0*/  NOP ;  /* 0x0000000000007918 */ /* 0x000fd00000000000 */
[----:B------:R-:W0:-:S00]  /*4eb0*/  USETMAXREG.DEALLOC.CTAPOOL 0x28 ;  /* 0x00000028000079c8 */ /* 0x000e0000080e0500 */
[----:B0-----:R-:W-:-:S13]  /*4ec0*/  ISETP.NE.AND P0, PT, R0, RZ, PT ;  /* 0x000000ff0000720c */ /* 0x001fda0003f05270 */
[----:B------:R-:W-:Y:S05]  /*4ed0*/  @P0 EXIT ;  /* 0x000000000000094d */ /* 0x000fea0003800000 */
[----:B------:R-:W-:Y:S01]  /*4ee0*/  LOP3.LUT P0, RZ, R6, 0xff, RZ, 0xc0, !PT ;  /* 0x000000ff06ff7812 */ /* 0x000fe2000780c0ff */
[----:B------:R-:W-:Y:S02]  /*4ef0*/  IMAD.MOV.U32 R10, RZ, RZ, 0x1 ;  /* 0x00000001ff0a7424 */ /* 0x000fe400078e00ff */
[----:B------:R-:W-:-:S10]  /*4f00*/  IMAD.MOV.U32 R9, RZ, RZ, RZ ;  /* 0x000000ffff097224 */ /* 0x000fd400078e00ff */
[----:B------:R-:W-:Y:S05]  /*4f10*/  @!P0 BRA `(.L_x_102) ;  /* 0x0000000c00848947 */ /* 0x000fea0003800000 */
[----:B------:R-:W0:Y:S01]  /*4f20*/  LDC R0, c[0x0][0x28c] ;  /* 0x0000a300ff007b82 */ /* 0x000e220000000800 */
[----:B------:R-:W-:Y:S01]  /*4f30*/  ULDC UR5, c[0x0][0x658] ;  /* 0x0001960000057ab9 */ /* 0x000fe20000000800 */
[----:B------:R-:W-:Y:S01]  /*4f40*/  UMOV UR11, 0xffffffff ;  /* 0xffffffff000b7882 */ /* 0x000fe20000000000 */
[----:B------:R-:W-:Y:S01]  /*4f50*/  UMOV UR15, 0x1 ;  /* 0x00000001000f7882 */ /* 0x000fe20000000000 */
[----:B------:R-:W-:Y:S01]  /*4f60*/  USHF.L.U32 UR11, UR11, UR5, URZ ;  /* 0x000000050b0b7299 */ /* 0x000fe2000800063f */
[----:B------:R-:W-:Y:S01]  /*4f70*/  BSSY B0, `(.L_x_102) ;  /* 0x00000db000007945 */ /* 0x000fe20003800000 */
[----:B------:R-:W-:Y:S01]  /*4f80*/  ULDC UR9, c[0x0][0xc] ;  /* 0x0000030000097ab9 */ /* 0x000fe20000000800 */
[----:B------:R-:W-:Y:S01]  /*4f90*/  ULDC UR14, c[0x0][0x10] ;  /* 0x00000400000e7ab9 */ /* 0x000fe20000000800 */
[----:B------:R-:W1:Y:S01]  /*4fa0*/  S2UR UR8, SR_CgaCtaId ;  /* 0x00000000000879c3 */ /* 0x000e620000008800 */
[----:B------:R-:W-:Y:S01]  /*4fb0*/  ULOP3.LUT UR13, URZ, UR11, URZ, 0x33, !UPT ;  /* 0x0000000b3f0d7292 */ /* 0x000fe2000f8e333f */
[----:B------:R-:W-:Y:S01]  /*4fc0*/  LOP3.LUT R11, R19, 0x2, RZ, 0xfc, !PT ;  /* 0x00000002130b7812 */ /* 0x000fe200078efcff */
[----:B------:R-:W-:Y:S01]  /*4fd0*/  IMAD.MOV.U32 R10, RZ, RZ, 0x1 ;  /* 0x00000001ff0a7424 */ /* 0x000fe200078e00ff */
[----:B------:R-:W-:Y:S01]  /*4fe0*/  ULDC UR4, c[0x0][0x600] ;  /* 0x0001800000047ab9 */ /* 0x000fe20000000800 */
[----:B------:R-:W-:Y:S01]  /*4ff0*/  IMAD.MOV.U32 R9, RZ, RZ, RZ ;  /* 0x000000ffff097224 */ /* 0x000fe200078e00ff */
[----:B------:R-:W-:Y:S01]  /*5000*/  UMOV UR18, 0x5 ;  /* 0x0000000500127882 */ /* 0x000fe20000000000 */
[----:B------:R-:W-:-:S02]  /*5010*/  UIADD3 UR4, UR4, -0x1, URZ ;  /* 0xffffffff04047890 */ /* 0x000fc4000fffe03f */
[----:B------:R-:W-:Y:S01]  /*5020*/  USHF.L.U32 UR5, UR15, UR5, URZ ;  /* 0x000000050f057299 */ /* 0x000fe2000800063f */
[----:B------:R-:W-:Y:S01]  /*5030*/  ULDC.64 UR28, c[0x0][0x198] ;  /* 0x00006600001c7ab9 */ /* 0x000fe20000000a00 */
[----:B0-----:R-:W-:-:S05]  /*5040*/  VIADD R0, R0, 0x3f ;  /* 0x0000003f00007836 */ /* 0x001fca0000000000 */
[----:B------:R-:W-:Y:S01]  /*5050*/  SHF.R.S32.HI R3, RZ, 0x1f, R0 ;  /* 0x0000001fff037819 */ /* 0x000fe20000011400 */
[----:B-1----:R-:W-:-:S03]  /*5060*/  ULOP3.LUT UR10, UR8, 0x1, URZ, 0xc0, !UPT ;  /* 0x00000001080a7892 */ /* 0x002fc6000f8ec03f */
[----:B------:R-:W-:Y:S01]  /*5070*/  LEA.HI R3, R3, R0, RZ, 0x6 ;  /* 0x0000000003037211 */ /* 0x000fe200078f30ff */
[----:B------:R-:W-:Y:S01]  /*5080*/  USHF.R.U32.HI UR25, URZ, 0x1, UR8 ;  /* 0x000000013f197899 */ /* 0x000fe20008011608 */
[----:B------:R-:W-:Y:S01]  /*5090*/  IMAD.MOV.U32 R0, RZ, RZ, 0x1 ;  /* 0x00000001ff007424 */ /* 0x000fe200078e00ff */
[----:B------:R-:W-:Y:S01]  /*50a0*/  USHF.L.U32 UR6, UR8, 0x5, URZ ;  /* 0x0000000508067899 */ /* 0x000fe2000800063f */
[--C-:B------:R-:W-:Y:S01]  /*50b0*/  SHF.R.S32.HI R8, RZ, 0x6, R3.reuse ;  /* 0x00000006ff087819 */ /* 0x100fe20000011403 */
[----:B------:R-:W-:Y:S02]  /*50c0*/  USHF.L.U32 UR7, UR8, 0xb, URZ ;  /* 0x0000000b08077899 */ /* 0x000fe4000800063f */
[----:B------:R-:W-:Y:S01]  /*50d0*/  ULOP3.LUT UR8, UR8, 0xfffffffe, URZ, 0xc0, !UPT ;  /* 0xfffffffe08087892 */ /* 0x000fe2000f8ec03f */
[----:B------:R-:W-:Y:S01]  /*50e0*/  PRMT R3, R0, 0x7610, R3 ;  /* 0x0000761000037816 */ /* 0x000fe20000000003 */
[----:B------:R-:W-:Y:S01]  /*50f0*/  UISETP.GT.U32.AND UP0, UPT, UR10, 0xffff, UPT ;  /* 0x0000ffff0a00788c */ /* 0x000fe2000bf04070 */
[----:B------:R-:W-:Y:S01]  /*5100*/  VIADD R0, R8, 0x1 ;  /* 0x0000000108007836 */ /* 0x000fe20000000000 */
[----:B------:R-:W-:-:S02]  /*5110*/  USHF.L.U32 UR11, UR15, UR8, URZ ;  /* 0x000000080f0b7299 */ /* 0x000fc4000800063f */
[----:B------:R-:W-:Y:S02]  /*5120*/  ULOP3.LUT UR12, UR8, 0x1, URZ, 0xfc, !UPT ;  /* 0x00000001080c7892 */ /* 0x000fe4000f8efc3f */
[----:B------:R-:W-:Y:S02]  /*5130*/  UIMAD.WIDE.U32 UR8, UR9, UR14, URZ ;  /* 0x0000000e090872a5 */ /* 0x000fe4000f8e003f */
[----:B------:R-:W-:Y:S01]  /*5140*/  USEL UR10, UR10, 0xffff, !UP0 ;  /* 0x0000ffff0a0a7887 */ /* 0x000fe2000c000000 */
[----:B------:R-:W-:Y:S01]  /*5150*/  ULDC UR14, c[0x0][0x14] ;  /* 0x00000500000e7ab9 */ /* 0x000fe20000000800 */
[----:B------:R-:W-:Y:S02]  /*5160*/  USHF.L.U32 UR12, UR15, UR12, URZ ;  /* 0x0000000c0f0c7299 */ /* 0x000fe4000800063f */
[----:B------:R-:W-:Y:S02]  /*5170*/  UIMAD.WIDE.U32 UR26, UR8, UR14, URZ ;  /* 0x0000000e081a72a5 */ /* 0x000fe4000f8e003f */
[----:B------:R-:W-:-:S02]  /*5180*/  UIMAD UR21, UR9, UR14, URZ ;  /* 0x0000000e091572a4 */ /* 0x000fc4000f8e023f */
[----:B------:R-:W-:Y:S02]  /*5190*/  ULOP3.LUT UR10, UR10, 0xffff, URZ, 0xc0, !UPT ;  /* 0x0000ffff0a0a7892 */ /* 0x000fe4000f8ec03f */
[----:B------:R-:W-:Y:S02]  /*51a0*/  ULOP3.LUT UR6, UR6, 0x20, URZ, 0xc0, !UPT ;  /* 0x0000002006067892 */ /* 0x000fe4000f8ec03f */
[----:B------:R-:W-:Y:S02]  /*51b0*/  ULOP3.LUT UR7, UR7, 0x800, URZ, 0xc0, !UPT ;  /* 0x0000080007077892 */ /* 0x000fe4000f8ec03f */
[----:B------:R-:W-:Y:S02]  /*51c0*/  ULOP3.LUT UR19, UR11, UR12, URZ, 0xfc, !UPT ;  /* 0x0000000c0b137292 */ /* 0x000fe4000f8efc3f */
[----:B------:R-:W-:Y:S02]  /*51d0*/  UIADD3 UR21, UR27, UR21, URZ ;  /* 0x000000151b157290 */ /* 0x000fe4000fffe03f */
[----:B------:R-:W-:-:S12]  /*51e0*/  USHF.L.U32 UR18, UR18, UR10, URZ ;  /* 0x0000000a12127299 */ /* 0x000fd8000800063f */
.L_x_113:
[----:B------:R-:W-:-:S03]  /*51f0*/  UMOV UR8, 0xffffffff ;  /* 0xffffffff00087882 */ /* 0x000fc60000000000 */
[----:B------:R-:W-:Y:S05]  /*5200*/  BRA.DIV UR8, `(.L_x_103) ;  /* 0x0000000e08b07947 */ /* 0x000fea000b800000 */
[----:B------:R-:W-:-:S13]  /*5210*/  ELECT P6, URZ, PT ;  /* 0x00000000003f782f */ /* 0x000fda00038c0000 */
.L_x_124:
[----:B------:R-:W0:Y:S01]  /*5220*/  LDC R4, c[0x0][0x28c] ;  /* 0x0000a300ff047b82 */ /* 0x000e220000000800 */
[----:B------:R-:W-:Y:S01]  /*5230*/  BSSY B1, `(.L_x_104) ;  /* 0x000003c000017945 */ /* 0x000fe20003800000 */
[----:B0-----:R-:W-:-:S13]  /*5240*/  ISETP.LT.OR P6, PT, R4, 0x1, !P6 ;  /* 0x000000010400780c */ /* 0x001fda00077c1670 */
[----:B------:R-:W-:Y:S05]  /*5250*/  @P6 BRA `(.L_x_105) ;  /* 0x0000000000e46947 */ /* 0x000fea0003800000 */
[----:B------:R-:W-:Y:S01]  /*5260*/  LEA R12, R12, UR25, 0x1 ;  /* 0x000000190c0c7c11 */ /* 0x000fe2000f8e08ff */
[----:B------:R-:W-:Y:S01]  /*5270*/  IMAD.MOV.U32 R15, RZ, RZ, RZ ;  /* 0x000000ffff0f7224 */ /* 0x000fe200078e00ff */
[----:B------:R-:W-:Y:S01]  /*5280*/  LEA R20, R20, UR6, 0x6 ;  /* 0x0000000614147c11 */ /* 0x000fe2000f8e30ff */
[----:B------:R-:W-:Y:S02]  /*5290*/  IMAD.MOV.U32 R4, RZ, RZ, R0 ;  /* 0x000000ffff047224 */ /* 0x000fe400078e0000 */
[----:B------:R-:W-:Y:S02]  /*52a0*/  IMAD.MOV.U32 R5, RZ, RZ, R10 ;  /* 0x000000ffff057224 */ /* 0x000fe400078e000a */
[----:B------:R-:W-:Y:S02]  /*52b0*/  IMAD.MOV.U32 R6, RZ, RZ, R9 ;  /* 0x000000ffff067224 */ /* 0x000fe400078e0009 */
[----:B------:R-:W-:-:S07]  /*52c0*/  IMAD.SHL.U32 R14, R12, 0x40, RZ ;  /* 0x000000400c0e7824 */ /* 0x000fce00078e00ff */
.L_x_108:
[----:B------:R-:W0:Y:S01]  /*52d0*/  S2R R12, SR_CgaCtaId ;  /* 0x00000000000c7919 */ /* 0x000e220000008800 */
[----:B------:R-:W-:Y:S02]  /*52e0*/  MOV R7, 0x400 ;  /* 0x0000040000077802 */ /* 0x000fe40000000f00 */
[----:B------:R-:W-:Y:S02]  /*52f0*/  LOP3.LUT P1, RZ, R18, 0x7f, RZ, 0xc0, !PT ;  /* 0x0000007f12ff7812 */ /* 0x000fe4000782c0ff */
[----:B0-----:R-:W-:Y:S02]  /*5300*/  LEA R24, R12, R7, 0x18 ;  /* 0x000000070c187211 */ /* 0x001fe400078ec0ff */
[----:B------:R-:W-:-:S09]  /*5310*/  SHF.L.U32 R7, R5, 0x1f, RZ ;  /* 0x0000001f05077819 */ /* 0x000fd200000006ff */
[----:B------:R-:W0:Y:S01]  /*5320*/  @!P1 LDC R12, c[0x0][0x500] ;  /* 0x00014000ff0c9b82 */ /* 0x000e220000000800 */
[----:B------:R-:W-:-:S04]  /*5330*/  IMAD R22, R6, 0x8, R24 ;  /* 0x0000000806167824 */ /* 0x000fc800078e0218 */
[----:B------:R-:W1:Y:S02]  /*5340*/  SYNCS.PHASECHK.TRANS64.TRYWAIT P0, [R22+URZ+0x20], R7 ;  /* 0x00002007160075a7 */ /* 0x000e64000800017f */
[----:B-1----:R-:W-:Y:S05]  /*5350*/  @!P0 BRA `(.L_x_106) ;  /* 0x0000000c007c8947 */ /* 0x002fea0003800000 */
.L_x_125:
[----:B-1----:R-:W-:Y:S01]  /*5360*/  PRMT R7, R11, 0x9910, RZ ;  /* 0x000099100b077816 */ /* 0x002fe200000000ff */
[----:B0-----:R0:W-:Y:S03]  /*5370*/  @!P1 SYNCS.ARRIVE.TRANS64 RZ, [R22+URZ], R12 ;  /* 0x0000000c16ff99a7 */ /* 0x0011e6000800003f */
[----:B------:R-:W-:-:S13]  /*5380*/  ISETP.NE.AND P0, PT, R7, 0x2, PT ;  /* 0x000000020700780c */ /* 0x000fda0003f05270 */
[----:B0-----:R-:W-:Y:S05]  /*5390*/  @P0 BRA `(.L_x_107) ;  /* 0x0000000000040947 */ /* 0x001fea0003800000 */
[----:B------:R-:W-:Y:S01]  /*53a0*/  BPT.TRAP 0x1 ;  /* 0x000000040000795c */ /* 0x000fe20000300000 */
.L_x_107:
[----:B------:R-:W-:Y:S01]  /*53b0*/  LEA R7, R6, UR25, 0x1 ;  /* 0x0000001906077c11 */ /* 0x000fe2000f8e08ff */
[----:B------:R-:W-:Y:S01]  /*53c0*/  VIADD R4, R4, 0xffffffff ;  /* 0xffffffff04047836 */ /* 0x000fe20000000000 */
[----:B------:R-:W-:Y:S01]  /*53d0*/  R2UR UR23, R14 ;  /* 0x000000000e1772ca */ /* 0x000fe200000e0000 */
[----:B------:R-:W-:Y:S01]  /*53e0*/  UIADD3 UR14, UP0, UR28, 0xf0, URZ ;  /* 0x000000f01c0e7890 */ /* 0x000fe2000ff1e03f */
[----:B------:R-:W-:Y:S01]  /*53f0*/  R2UR UR9, R22 ;  /* 0x00000000160972ca */ /* 0x000fe200000e0000 */
[----:B------:R-:W-:Y:S01]  /*5400*/  IMAD.SHL.U32 R7, R7, 0x1000, RZ ;  /* 0x0000100007077824 */ /* 0x000fe200078e00ff */
[----:B------:R-:W-:Y:S01]  /*5410*/  R2UR UR10, R15 ;  /* 0x000000000f0a72ca */ /* 0x000fe200000e0000 */
[----:B------:R-:W-:Y:S01]  /*5420*/  UIADD3 UR32, UP1, UR28, 0x1f0, URZ ;  /* 0x000001f01c207890 */ /* 0x000fe2000ff3e03f */
[----:B------:R-:W-:Y:S01]  /*5430*/  R2UR UR12, R13 ;  /* 0x000000000d0c72ca */ /* 0x000fe200000e0000 */
[--C-:B------:R-:W-:Y:S01]  /*5440*/  IMAD R12, R7, 0x2, R24.reuse ;  /* 0x00000002070c7824 */ /* 0x100fe200078e0218 */
[----:B------:R-:W-:Y:S01]  /*5450*/  LEA R7, R6, UR7, 0xc ;  /* 0x0000000706077c11 */ /* 0x000fe2000f8e60ff */
[----:B------:R-:W-:Y:S01]  /*5460*/  UIADD3.X UR15, URZ, UR29, URZ, UP0, !UPT ;  /* 0x0000001d3f0f7290 */ /* 0x000fe200087fe43f */
[----:B------:R-:W-:Y:S01]  /*5470*/  R2UR UR24, R20 ;  /* 0x00000000141872ca */ /* 0x000fe200000e0000 */
[----:B------:R-:W-:Y:S01]  /*5480*/  UPRMT UR20, URZ, 0x5410, UR18 ;  /* 0x000054103f147896 */ /* 0x000fe20008000012 */
[----:B------:R-:W-:Y:S01]  /*5490*/  R2UR UR8, R12 ;  /* 0x000000000c0872ca */ /* 0x000fe200000e0000 */
[----:B------:R-:W-:Y:S01]  /*54a0*/  IMAD R7, R7, 0x2, R24 ;  /* 0x0000000207077824 */ /* 0x000fe200078e0218 */
[----:B------:R-:W-:Y:S01]  /*54b0*/  ISETP.GT.AND P1, PT, R4, 0x1, PT ;  /* 0x000000010400780c */ /* 0x000fe20003f24270 */
[----:B------:R-:W-:Y:S01]  /*54c0*/  VIADD R6, R6, 0x1 ;  /* 0x0000000106067836 */ /* 0x000fe20000000000 */
[----:B------:R-:W-:Y:S01]  /*54d0*/  UPRMT UR30, URZ, 0x5410, UR19 ;  /* 0x000054103f1e7896 */ /* 0x000fe20008000013 */
[----:B------:R-:W-:Y:S01]  /*54e0*/  VIADD R15, R15, 0x40 ;  /* 0x000000400f0f7836 */ /* 0x000fe20000000000 */
[----:B------:R-:W-:Y:S01]  /*54f0*/  R2UR UR11, R7 ;  /* 0x00000000070b72ca */ /* 0x000fe200000e0000 */
[----:B------:R-:W-:Y:S01]  /*5500*/  UIADD3.X UR33, URZ, UR29, URZ, UP1, !UPT ;  /* 0x0000001d3f217290 */ /* 0x000fe20008ffe43f */
[----:B------:R-:W-:Y:S01]  /*5510*/  ISETP.NE.AND P0, PT, R6, 0x4, PT ;  /* 0x000000040600780c */ /* 0x000fe20003f05270 */
[----:B------:R-:W-:Y:S01]  /*5520*/  UMOV UR16, 0x0 ;  /* 0x0000000000107882 */ /* 0x000fe20000000000 */
[----:B------:R-:W-:-:S02]  /*5530*/  UMOV UR17, 0x10000000 ;  /* 0x1000000000117882 */ /* 0x000fc40000000000 */
[----:B------:R-:W-:Y:S01]  /*5540*/  SEL R12, RZ, 0x1, P0 ;  /* 0x00000001ff0c7807 */ /* 0x000fe20000000000 */
[----:B------:R-:W-:Y:S01]  /*5550*/  UIADD3 UR8, UR8, 0x100, URZ ;  /* 0x0000010008087890 */ /* 0x000fe2000fffe03f */
[----:B------:R-:W-:Y:S02]  /*5560*/  SEL R6, R6, RZ, P0 ;  /* 0x000000ff06067207 */ /* 0x000fe40000000000 */
[----:B------:R-:W-:-:S03]  /*5570*/  LOP3.LUT R5, R5, R12, RZ, 0x3c, !PT ;  /* 0x0000000c05057212 */ /* 0x000fc600078e3cff */
[----:B------:R-:W-:-:S03]  /*5580*/  UIADD3 UR22, UR11, 0x10100, URZ ;  /* 0x000101000b167890 */ /* 0x000fc6000fffe03f */
[----:B------:R-:W-:Y:S02]  /*5590*/  UMOV UR11, UR23 ;  /* 0x00000017000b7c82 */ /* 0x000fe40008000000 */
[----:B------:R0:W-:Y:S02]  /*55a0*/  UTMALDG.3D.MULTICAST [UR8], [UR14], UR20, desc[UR16] ;  /* 0x000010080e0073b4 */ /* 0x0001e40008011814 */
[----:B0-----:R-:W-:Y:S01]  /*55b0*/  UMOV UR8, UR22 ;  /* 0x0000001600087c82 */ /* 0x001fe20008000000 */
[----:B------:R-:W-:Y:S02]  /*55c0*/  UMOV UR11, UR24 ;  /* 0x00000018000b7c82 */ /* 0x000fe40008000000 */
[----:B------:R0:W-:Y:S02]  /*55d0*/  UTMALDG.3D.MULTICAST [UR8], [UR32], UR30, desc[UR16] ;  /* 0x00001008200073b4 */ /* 0x0001e4000801181e */
[----:B0-----:R-:W-:Y:S05]  /*55e0*/  @P1 BRA `(.L_x_108) ;  /* 0xfffffffc00381947 */ /* 0x001fea000383ffff */
.L_x_105:
[----:B------:R-:W-:Y:S05]  /*55f0*/  BSYNC B1 ;  /* 0x0000000000017941 */ /* 0x000fea0003800000 */
.L_x_104:
[----:B------:R-:W-:Y:S01]  /*5600*/  LOP3.LUT P1, RZ, R3, 0xff, RZ, 0xc0, !PT ;  /* 0x000000ff03ff7812 */ /* 0x000fe2000782c0ff */
[----:B------:R-:W-:Y:S01]  /*5610*/  IMAD.IADD R9, R8, 0x1, R9 ;  /* 0x0000000108097824 */ /* 0x000fe200078e0209 */
[----:B------:R-:W-:Y:S01]  /*5620*/  IADD3 R16, P2, R16, UR26, RZ ;  /* 0x0000001a10107c10 */ /* 0x000fe2000ff5e0ff */
[----:B------:R-:W-:Y:S01]  /*5630*/  ULDC.64 UR8, c[0x0][0x650] ;  /* 0x0001940000087ab9 */ /* 0x000fe20000000a00 */
[----:B------:R-:W-:Y:S01]  /*5640*/  BSSY B1, `(.L_x_109) ;  /* 0x000006b000017945 */ /* 0x000fe20003800000 */
[----:B------:R-:W-:Y:S01]  /*5650*/  IMAD.MOV.U32 R12, RZ, RZ, -0x1 ;  /* 0xffffffffff0c7424 */ /* 0x000fe200078e00ff */
[----:B------:R-:W-:Y:S01]  /*5660*/  SHF.R.U32.HI R3, RZ, 0x2, R9 ;  /* 0x00000002ff037819 */ /* 0x000fe20000011609 */
[----:B------:R-:W-:Y:S01]  /*5670*/  IMAD.MOV.U32 R20, RZ, RZ, -0x1 ;  /* 0xffffffffff147424 */ /* 0x000fe200078e00ff */
[----:B------:R-:W-:Y:S01]  /*5680*/  ISETP.GT.U32.AND P0, PT, R9, 0x3, PT ;  /* 0x000000030900780c */ /* 0x000fe20003f04070 */
[----:B------:R-:W-:Y:S01]  /*5690*/  IMAD.MOV.U32 R13, RZ, RZ, -0x1 ;  /* 0xffffffffff0d7424 */ /* 0x000fe200078e00ff */
[----:B------:R-:W-:-:S02]  /*56a0*/  LOP3.LUT R3, R3, 0x1, RZ, 0xc0, !PT ;  /* 0x0000000103037812 */ /* 0x000fc400078ec0ff */
[----:B------:R-:W-:Y:S01]  /*56b0*/  ISETP.LT.U32.AND P0, PT, R8, 0x4, P0 ;  /* 0x000000040800780c */ /* 0x000fe20000701070 */
[----:B------:R-:W0:Y:S01]  /*56c0*/  @P1 S2R R5, SR_CgaCtaId ;  /* 0x0000000000051919 */ /* 0x000e220000008800 */
[----:B------:R-:W-:Y:S02]  /*56d0*/  @P1 MOV R4, 0x400 ;  /* 0x0000040000041802 */ /* 0x000fe40000000f00 */
[----:B------:R-:W-:Y:S02]  /*56e0*/  IADD3.X R17, R17, UR21, RZ, P2, !PT ;  /* 0x0000001511117c10 */ /* 0x000fe400097fe4ff */
[----:B------:R-:W-:Y:S02]  /*56f0*/  ISETP.GE.U32.AND P2, PT, R16, UR8, PT ;  /* 0x0000000810007c0c */ /* 0x000fe4000bf46070 */
[----:B------:R-:W-:Y:S02]  /*5700*/  LOP3.LUT R9, R9, 0x3, RZ, 0xc0, !PT ;  /* 0x0000000309097812 */ /* 0x000fe400078ec0ff */
[----:B0-----:R-:W-:-:S04]  /*5710*/  @P1 LEA R4, R5, R4, 0x18 ;  /* 0x0000000405041211 */ /* 0x001fc800078ec0ff */
[----:B------:R0:W-:Y:S01]  /*5720*/  @P1 SYNCS.ARRIVE.TRANS64.A1T0 RZ, [R4+URZ+0x58], RZ ;  /* 0x000058ff04ff19a7 */ /* 0x0001e2000810003f */
[----:B------:R-:W-:Y:S02]  /*5730*/  ISETP.NE.U32.AND P1, PT, R3, 0x1, PT ;  /* 0x000000010300780c */ /* 0x000fe40003f25070 */
[----:B------:R-:W-:Y:S02]  /*5740*/  SEL R3, RZ, 0x1, !P0 ;  /* 0x00000001ff037807 */ /* 0x000fe40004000000 */
[----:B------:R-:W-:Y:S02]  /*5750*/  ISETP.GE.U32.AND.EX P0, PT, R17, UR9, PT, P2 ;  /* 0x0000000911007c0c */ /* 0x000fe4000bf06120 */
[----:B------:R-:W-:-:S04]  /*5760*/  ISETP.GT.U32.AND P1, PT, R8, 0x3, !P1 ;  /* 0x000000030800780c */ /* 0x000fc80004f24070 */
[----:B0-----:R-:W-:-:S04]  /*5770*/  SEL R4, RZ, 0x1, !P1 ;  /* 0x00000001ff047807 */ /* 0x001fc80004800000 */
[--C-:B------:R-:W-:Y:S02]  /*5780*/  LOP3.LUT R10, R4, R10, R3.reuse, 0x96, !PT ;  /* 0x0000000a040a7212 */ /* 0x100fe400078e9603 */
[----:B------:R-:W-:Y:S02]  /*5790*/  PRMT R4, RZ, 0x7610, R4 ;  /* 0x00007610ff047816 */ /* 0x000fe40000000004 */
[----:B------:R-:W-:Y:S01]  /*57a0*/  PRMT R3, RZ, 0x7610, R3 ;  /* 0x00007610ff037816 */ /* 0x000fe20000000003 */
[----:B------:R-:W-:Y:S06]  /*57b0*/  @P0 BRA `(.L_x_110) ;  /* 0x00000004004c0947 */ /* 0x000fec0003800000 */
[----:B------:R-:W0:Y:S01]  /*57c0*/  S2R R14, SR_CTAID.X ;  /* 0x00000000000e7919 */ /* 0x000e220000002500 */
[----:B------:R-:W-:Y:S01]  /*57d0*/  ULDC.64 UR8, c[0x0][0x628] ;  /* 0x00018a0000087ab9 */ /* 0x000fe20000000a00 */
[----:B------:R-:W1:Y:S01]  /*57e0*/  LDC R15, c[0x0][0x144] ;  /* 0x00005100ff0f7b82 */ /* 0x000e620000000800 */
[----:B------:R-:W-:Y:S01]  /*57f0*/  ISETP.NE.U32.AND P0, PT, RZ, UR8, PT ;  /* 0x00000008ff007c0c */ /* 0x000fe2000bf05070 */
[----:B------:R-:W2:Y:S01]  /*5800*/  S2R R12, SR_CTAID.Y ;  /* 0x00000000000c7919 */ /* 0x000ea20000002600 */
[----:B------:R-:W-:Y:S01]  /*5810*/  ULDC UR10, c[0x0][0x150] ;  /* 0x00005400000a7ab9 */ /* 0x000fe20000000800 */
[----:B------:R-:W-:Y:S01]  /*5820*/  ULDC UR11, c[0x0][0x630] ;  /* 0x00018c00000b7ab9 */ /* 0x000fe20000000800 */
[----:B------:R-:W-:Y:S01]  /*5830*/  ISETP.NE.AND.EX P0, PT, RZ, UR9, PT, P0 ;  /* 0x00000009ff007c0c */ /* 0x000fe2000bf05300 */
[----:B------:R-:W-:Y:S01]  /*5840*/  IMAD.MOV.U32 R4, RZ, RZ, R16 ;  /* 0x000000ffff047224 */ /* 0x000fe200078e0010 */
[----:B0-----:R-:W-:-:S05]  /*5850*/  I2FP.F32.U32 R5, R14 ;  /* 0x0000000e00057245 */ /* 0x001fca0000201000 */
[----:B------:R-:W-:Y:S01]  /*5860*/  FMUL R20, R5, UR10 ;  /* 0x0000000a05147c20 */ /* 0x000fe20008400000 */
[----:B------:R-:W-:-:S05]  /*5870*/  IMAD.MOV.U32 R5, RZ, RZ, R17 ;  /* 0x000000ffff057224 */ /* 0x000fca00078e0011 */
[----:B--2---:R-:W-:Y:S05]  /*5880*/  @!P0 BRA `(.L_x_111) ;  /* 0x0000000000288947 */ /* 0x004fea0003800000 */
[----:B------:R-:W-:Y:S02]  /*5890*/  ULDC UR10, c[0x0][0x634] ;  /* 0x00018d00000a7ab9 */ /* 0x000fe40000000800 */
[----:B------:R-:W-:-:S05]  /*58a0*/  IADD3 R5, P0, R16, UR10, RZ ;  /* 0x0000000a10057c10 */ /* 0x000fca000ff1e0ff */
[----:B------:R-:W-:-:S04]  /*58b0*/  IMAD.X R13, RZ, RZ, R17, P0 ;  /* 0x000000ffff0d7224 */ /* 0x000fc800000e0611 */
[----:B------:R-:W-:-:S04]  /*58c0*/  IMAD.WIDE.U32 R6, R13, UR8, RZ ;  /* 0x000000080d067c25 */ /* 0x000fc8000f8e00ff */
[----:B------:R-:W-:-:S04]  /*58d0*/  IMAD.WIDE.U32 R6, P0, R5, UR9, R6 ;  /* 0x0000000905067c25 */ /* 0x000fc8000f800006 */
[----:B------:R-:W-:-:S04]  /*58e0*/  IMAD.WIDE.U32 R4, R5, UR8, RZ ;  /* 0x0000000805047c25 */ /* 0x000fc8000f8e00ff */
[----:B------:R-:W-:Y:S01]  /*58f0*/  IMAD.MOV.U32 R4, RZ, RZ, R7 ;  /* 0x000000ffff047224 */ /* 0x000fe200078e0007 */
[----:B------:R-:W-:Y:S01]  /*5900*/  IADD3 RZ, P1, R5, R6, RZ ;  /* 0x0000000605ff7210 */ /* 0x000fe20007f3e0ff */
[----:B------:R-:W-:-:S04]  /*5910*/  IMAD.X R5, RZ, RZ, RZ, P0 ;  /* 0x000000ffff057224 */ /* 0x000fc800000e06ff */
[----:B------:R-:W-:-:S08]  /*5920*/  IMAD.WIDE.U32.X R4, R13, UR9, R4, P1 ;  /* 0x000000090d047c25 */ /* 0x000fd000088e0404 */
.L_x_111:
[--C-:B------:R-:W-:Y:S01]  /*5930*/  SHF.R.U64 R13, R4, UR11, R5.reuse ;  /* 0x0000000b040d7c19 */ /* 0x100fe20008001205 */
[----:B------:R-:W0:Y:S01]  /*5940*/  F2I.U32.TRUNC.NTZ R20, R20 ;  /* 0x0000001400147305 */ /* 0x000e22000020f000 */
[----:B------:R-:W-:Y:S01]  /*5950*/  SHF.R.U32.HI R4, RZ, UR11, R5 ;  /* 0x0000000bff047c19 */ /* 0x000fe20008011605 */
[----:B------:R-:W-:Y:S01]  /*5960*/  ULDC.64 UR8, c[0x0][0x620] ;  /* 0x0001880000087ab9 */ /* 0x000fe20000000a00 */
[----:B------:R-:W-:Y:S01]  /*5970*/  IADD3 R7, P0, RZ, -R13, RZ ;  /* 0x8000000dff077210 */ /* 0x000fe20007f1e0ff */
[----:B------:R-:W-:Y:S01]  /*5980*/  ULDC.64 UR10, c[0x0][0x640] ;  /* 0x00019000000a7ab9 */ /* 0x000fe20000000a00 */
[----:B------:R-:W2:Y:S03]  /*5990*/  LDC R21, c[0x0][0x148] ;  /* 0x00005200ff157b82 */ /* 0x000ea60000000800 */
[----:B------:R-:W-:Y:S01]  /*59a0*/  IMAD.X R4, RZ, RZ, ~R4, P0 ;  /* 0x000000ffff047224 */ /* 0x000fe200000e0e04 */
[----:B------:R-:W-:-:S03]  /*59b0*/  ISETP.NE.U32.AND P0, PT, RZ, UR10, PT ;  /* 0x0000000aff007c0c */ /* 0x000fc6000bf05070 */
[----:B------:R-:W-:Y:S01]  /*59c0*/  IMAD R6, R4, UR8, RZ ;  /* 0x0000000804067c24 */ /* 0x000fe2000f8e02ff */
[----:B------:R-:W-:Y:S01]  /*59d0*/  ISETP.NE.AND.EX P0, PT, RZ, UR11, PT, P0 ;  /* 0x0000000bff007c0c */ /* 0x000fe2000bf05300 */
[----:B------:R-:W-:Y:S01]  /*59e0*/  IMAD.WIDE.U32 R4, R7, UR8, R16 ;  /* 0x0000000807047c25 */ /* 0x000fe2000f8e0010 */
[----:B------:R-:W-:-:S03]  /*59f0*/  ULDC UR8, c[0x0][0x618] ;  /* 0x0001860000087ab9 */ /* 0x000fc60000000800 */
[----:B------:R-:W-:Y:S01]  /*5a00*/  IMAD R7, R7, UR9, R6 ;  /* 0x0000000907077c24 */ /* 0x000fe2000f8e0206 */
[----:B------:R-:W-:Y:S01]  /*5a10*/  ULDC UR9, c[0x0][0x154] ;  /* 0x0000550000097ab9 */ /* 0x000fe20000000800 */
[----:B0-----:R-:W-:Y:S02]  /*5a20*/  IMAD.MOV R6, RZ, RZ, -R20 ;  /* 0x000000ffff067224 */ /* 0x001fe400078e0a14 */
[----:B------:R-:W-:Y:S02]  /*5a30*/  IMAD.IADD R5, R5, 0x1, R7 ;  /* 0x0000000105057824 */ /* 0x000fe400078e0207 */
[----:B-1----:R-:W-:Y:S01]  /*5a40*/  IMAD R14, R15, R6, R14 ;  /* 0x000000060f0e7224 */ /* 0x002fe200078e020e */
[----:B------:R-:W-:Y:S02]  /*5a50*/  I2FP.F32.U32 R6, R12 ;  /* 0x0000000c00067245 */ /* 0x000fe40000201000 */
[--C-:B------:R-:W-:Y:S02]  /*5a60*/  SHF.R.U64 R15, R4, UR8, R5.reuse ;  /* 0x00000008040f7c19 */ /* 0x100fe40008001205 */
[----:B------:R-:W-:Y:S01]  /*5a70*/  SHF.R.U32.HI R4, RZ, UR8, R5 ;  /* 0x00000008ff047c19 */ /* 0x000fe20008011605 */
[----:B------:R-:W-:Y:S01]  /*5a80*/  FMUL R6, R6, UR9 ;  /* 0x0000000906067c20 */ /* 0x000fe20008400000 */
[----:B------:R-:W-:-:S02]  /*5a90*/  ULDC UR8, c[0x0][0x608] ;  /* 0x0001820000087ab9 */ /* 0x000fc40000000800 */
[--C-:B------:R-:W-:Y:S01]  /*5aa0*/  SHF.R.U64 R22, R15, UR8, R4.reuse ;  /* 0x000000080f167c19 */ /* 0x100fe20008001204 */
[----:B------:R0:W1:Y:S01]  /*5ab0*/  F2I.U32.TRUNC.NTZ R24, R6 ;  /* 0x0000000600187305 */ /* 0x000062000020f000 */
[----:B------:R-:W-:Y:S01]  /*5ac0*/  SHF.R.U32.HI R5, RZ, UR8, R4 ;  /* 0x00000008ff057c19 */ /* 0x000fe20008011604 */
[----:B------:R-:W-:-:S03]  /*5ad0*/  ULDC UR8, c[0x0][0x658] ;  /* 0x0001960000087ab9 */ /* 0x000fc60000000800 */
[--C-:B------:R-:W-:Y:S02]  /*5ae0*/  SHF.R.U64 R20, R22, UR8, R5.reuse ;  /* 0x0000000816147c19 */ /* 0x100fe40008001205 */
[----:B------:R-:W-:-:S03]  /*5af0*/  SHF.R.U32.HI R23, RZ, UR8, R5 ;  /* 0x00000008ff177c19 */ /* 0x000fc60008011605 */
[----:B------:R-:W-:Y:S02]  /*5b00*/  IMAD.MOV.U32 R4, RZ, RZ, R20 ;  /* 0x000000ffff047224 */ /* 0x000fe400078e0014 */
[----:B------:R-:W-:Y:S01]  /*5b10*/  IMAD.MOV.U32 R5, RZ, RZ, R23 ;  /* 0x000000ffff057224 */ /* 0x000fe200078e0017 */
[----:B0-----:R-:W-:Y:S06]  /*5b20*/  @!P0 BRA `(.L_x_112) ;  /* 0x0000000000288947 */ /* 0x001fec0003800000 */
        /* <DEDUP_REMOVED lines=10> */
.L_x_112:
[----:B------:R-:W-:Y:S01]  /*5bd0*/  ISETP.NE.AND P0, PT, R2, 0x1, PT ;  /* 0x000000010200780c */ /* 0x000fe20003f05270 */
[----:B------:R-:W-:Y:S01]  /*5be0*/  ULDC UR8, c[0x0][0x648] ;  /* 0x0001920000087ab9 */ /* 0x000fe20000000800 */
[----:B------:R-:W-:Y:S01]  /*5bf0*/  LOP3.LUT R22, R22, UR13, RZ, 0xc0, !PT ;  /* 0x0000000d16167c12 */ /* 0x000fe2000f8ec0ff */
[----:B-1----:R-:W-:Y:S01]  /*5c00*/  IMAD.MOV R24, RZ, RZ, -R24 ;  /* 0x000000ffff187224 */ /* 0x002fe200078e0a18 */
[----:B------:R-:W-:Y:S01]  /*5c10*/  SHF.R.U64 R5, R4, UR8, R5 ;  /* 0x0000000804057c19 */ /* 0x000fe20008001205 */
[----:B------:R-:W-:Y:S01]  /*5c20*/  ULDC UR8, c[0x0][0x638] ;  /* 0x00018e0000087ab9 */ /* 0x000fe20000000800 */
[----:B------:R-:W-:Y:S01]  /*5c30*/  LOP3.LUT R15, R15, UR4, RZ, 0xc0, !PT ;  /* 0x000000040f0f7c12 */ /* 0x000fe2000f8ec0ff */
[----:B------:R-:W-:Y:S01]  /*5c40*/  ULDC UR9, c[0x0][0x610] ;  /* 0x0001840000097ab9 */ /* 0x000fe20000000800 */
[----:B------:R-:W-:Y:S02]  /*5c50*/  IMAD.MOV.U32 R4, RZ, RZ, 0x1 ;  /* 0x00000001ff047424 */ /* 0x000fe400078e00ff */
[----:B------:R-:W-:-:S02]  /*5c60*/  IMAD.MOV R7, RZ, RZ, -R5 ;  /* 0x000000ffff077224 */ /* 0x000fc400078e0a05 */
[----:B------:R-:W-:Y:S02]  /*5c70*/  IMAD R5, R5, UR5, R22 ;  /* 0x0000000505057c24 */ /* 0x000fe4000f8e0216 */
[----:B--2---:R-:W-:Y:S02]  /*5c80*/  @P0 IMAD R14, R21, R24, R12 ;  /* 0x00000018150e0224 */ /* 0x004fe400078e020c */
[----:B------:R-:W-:Y:S01]  /*5c90*/  IMAD R20, R7, UR8, R20 ;  /* 0x0000000807147c24 */ /* 0x000fe2000f8e0214 */
[----:B------:R-:W-:Y:S01]  /*5ca0*/  ULDC UR8, c[0x0][0x600] ;  /* 0x0001800000087ab9 */ /* 0x000fe20000000800 */
[----:B------:R-:W-:Y:S02]  /*5cb0*/  IMAD R14, R5, UR9, R14 ;  /* 0x00000009050e7c24 */ /* 0x000fe4000f8e020e */
[----:B------:R-:W-:-:S05]  /*5cc0*/  IMAD R5, R20, UR8, R15 ;  /* 0x0000000814057c24 */ /* 0x000fca000f8e020f */
[----:B------:R-:W-:Y:S02]  /*5cd0*/  SEL R20, R5, R14, !P0 ;  /* 0x0000000e05147207 */ /* 0x000fe40004000000 */
[----:B------:R-:W-:-:S07]  /*5ce0*/  SEL R12, R14, R5, !P0 ;  /* 0x000000050e0c7207 */ /* 0x000fce0004000000 */
.L_x_110:
[----:B------:R-:W-:Y:S05]  /*5cf0*/  BSYNC B1 ;  /* 0x0000000000017941 */ /* 0x000fea0003800000 */
.L_x_109:
[----:B------:R-:W-:-:S13]  /*5d00*/  LOP3.LUT P0, RZ, R4, 0xff, RZ, 0xc0, !PT ;  /* 0x000000ff04ff7812 */ /* 0x000fda000780c0ff */
[----:B------:R-:W-:Y:S05]  /*5d10*/  @P0 BRA `(.L_x_113) ;  /* 0xfffffff400340947 */ /* 0x000fea000383ffff */
[----:B------:R-:W-:Y:S05]  /*5d20*/  BSYNC B0 ;  /* 0x0000000000007941 */ /* 0x000fea0003800000 */
.L_x_102:
[----:B------:R-:W-:-:S03]  /*5d30*/  UMOV UR8, 0xffffffff ;  /* 0xffffffff00087882 */ /* 0x000fc60000000000 */
[----:B------:R-:W-:Y:S05]  /*5d40*/  BRA.DIV UR8, `(.L_x_114) ;  /* 0x0000000608147947 */ /* 0x000fea000b800000 */
[----:B------:R-:W-:-:S13]  /*5d50*/  ELECT P6, URZ, PT ;  /* 0x00000000003f782f */ /* 0x000fda00038c0000 */
.L_x_128:
[----:B------:R-:W-:Y:S04]  /*5d60*/  BSSY B0, `(.L_x_115) ;  /* 0x000002b000007945 */ /* 0x000fe80003800000 */
[----:B------:R-:W-:Y:S05]  /*5d70*/  @!P6 BRA `(.L_x_116) ;  /* 0x0000000000a4e947 */ /* 0x000fea0003800000 */
[----:B------:R-:W-:-:S04]  /*5d80*/  LOP3.LUT R19, R19, 0x2, RZ, 0xfc, !PT ;  /* 0x0000000213137812 */ /* 0x000fc800078efcff */
[----:B------:R-:W-:-:S13]  /*5d90*/  ISETP.NE.AND P0, PT, R19, 0x3, PT ;  /* 0x000000031300780c */ /* 0x000fda0003f05270 */
[----:B------:R-:W-:Y:S05]  /*5da0*/  @!P0 BRA `(.L_x_117) ;  /* 0x0000000000048947 */ /* 0x000fea0003800000 */
[----:B------:R-:W-:Y:S01]  /*5db0*/  BPT.TRAP 0x1 ;  /* 0x000000040000795c */ /* 0x000fe20000300000 */
.L_x_117:
[----:B------:R-:W0:Y:S01]  /*5dc0*/  S2R R3, SR_CgaCtaId ;  /* 0x0000000000037919 */ /* 0x000e220000008800 */
[----:B------:R-:W-:Y:S02]  /*5dd0*/  MOV R0, 0x400 ;  /* 0x0000040000007802 */ /* 0x000fe40000000f00 */
[----:B------:R-:W-:Y:S02]  /*5de0*/  SHF.L.U32 R2, R10, 0x1f, RZ ;  /* 0x0000001f0a027819 */ /* 0x000fe400000006ff */
[----:B0-----:R-:W-:-:S05]  /*5df0*/  LEA R0, R3, R0, 0x18 ;  /* 0x0000000003007211 */ /* 0x001fca00078ec0ff */
[----:B------:R-:W-:-:S04]  /*5e00*/  VIADD R0, R0, 0x20 ;  /* 0x0000002000007836 */ /* 0x000fc80000000000 */
[C---:B------:R-:W-:Y:S02]  /*5e10*/  IMAD R5, R9.reuse, 0x8, R0 ;  /* 0x0000000809057824 */ /* 0x040fe400078e0200 */
[----:B------:R-:W-:Y:S02]  /*5e20*/  VIADD R9, R9, 0x1 ;  /* 0x0000000109097836 */ /* 0x000fe40000000000 */
[----:B------:R-:W0:Y:S03]  /*5e30*/  SYNCS.PHASECHK.TRANS64.TRYWAIT P0, [R5+URZ], R2 ;  /* 0x00000002050075a7 */ /* 0x000e26000800017f */
[----:B------:R-:W-:-:S04]  /*5e40*/  ISETP.NE.AND P1, PT, R9, 0x4, PT ;  /* 0x000000040900780c */ /* 0x000fc80003f25270 */
[----:B------:R-:W-:Y:S02]  /*5e50*/  SEL R3, RZ, 0x1, P1 ;  /* 0x00000001ff037807 */ /* 0x000fe40000800000 */
[----:B------:R-:W-:Y:S02]  /*5e60*/  SEL R9, R9, RZ, P1 ;  /* 0x000000ff09097207 */ /* 0x000fe40000800000 */
[----:B------:R-:W-:-:S03]  /*5e70*/  LOP3.LUT R10, R10, R3, RZ, 0x3c, !PT ;  /* 0x000000030a0a7212 */ /* 0x000fc600078e3cff */
[----:B------:R-:W-:Y:S01]  /*5e80*/  IMAD R7, R9, 0x8, R0 ;  /* 0x0000000809077824 */ /* 0x000fe200078e0200 */
[----:B------:R-:W-:Y:S01]  /*5e90*/  SHF.L.U32 R4, R10, 0x1f, RZ ;  /* 0x0000001f0a047819 */ /* 0x000fe200000006ff */
[----:B0-----:R-:W-:Y:S06]  /*5ea0*/  @!P0 BRA `(.L_x_118) ;  /* 0x0000000000dc8947 */ /* 0x001fec0003800000 */
.L_x_129:
[----:B------:R-:W1:Y:S01]  /*5eb0*/  SYNCS.PHASECHK.TRANS64.TRYWAIT P0, [R7+URZ], R4 ;  /* 0x00000004070075a7 */ /* 0x000e62000800017f */
[----:B0-----:R-:W-:-:S05]  /*5ec0*/  VIADD R2, R9, 0x1 ;  /* 0x0000000109027836 */ /* 0x001fca0000000000 */
[----:B------:R-:W-:-:S04]  /*5ed0*/  ISETP.NE.AND P1, PT, R2, 0x4, PT ;  /* 0x000000040200780c */ /* 0x000fc80003f25270 */
[----:B------:R-:W-:Y:S02]  /*5ee0*/  SEL R3, RZ, 0x1, P1 ;  /* 0x00000001ff037807 */ /* 0x000fe40000800000 */
[----:B------:R-:W-:Y:S02]  /*5ef0*/  SEL R9, R2, RZ, P1 ;  /* 0x000000ff02097207 */ /* 0x000fe40000800000 */
[----:B------:R-:W-:-:S03]  /*5f00*/  LOP3.LUT R11, R10, R3, RZ, 0x3c, !PT ;  /* 0x000000030a0b7212 */ /* 0x000fc600078e3cff */
[----:B------:R-:W-:Y:S01]  /*5f10*/  IMAD R6, R9, 0x8, R0 ;  /* 0x0000000809067824 */ /* 0x000fe200078e0200 */
[----:B------:R-:W-:Y:S01]  /*5f20*/  SHF.L.U32 R5, R11, 0x1f, RZ ;  /* 0x0000001f0b057819 */ /* 0x000fe200000006ff */
[----:B-1----:R-:W-:Y:S06]  /*5f30*/  @!P0 BRA `(.L_x_119) ;  /* 0x0000000000cc8947 */ /* 0x002fec0003800000 */
.L_x_130:
[----:B------:R-:W1:Y:S01]  /*5f40*/  SYNCS.PHASECHK.TRANS64.TRYWAIT P0, [R6+URZ], R5 ;  /* 0x00000005060075a7 */ /* 0x000e62000800017f */
[----:B------:R-:W-:-:S05]  /*5f50*/  VIADD R2, R9, 0x1 ;  /* 0x0000000109027836 */ /* 0x000fca0000000000 */
[----:B------:R-:W-:-:S04]  /*5f60*/  ISETP.NE.AND P1, PT, R2, 0x4, PT ;  /* 0x000000040200780c */ /* 0x000fc80003f25270 */
[----:B0-----:R-:W-:Y:S02]  /*5f70*/  SEL R4, RZ, 0x1, P1 ;  /* 0x00000001ff047807 */ /* 0x001fe40000800000 */
[----:B------:R-:W-:Y:S02]  /*5f80*/  SEL R3, R2, RZ, P1 ;  /* 0x000000ff02037207 */ /* 0x000fe40000800000 */
[----:B------:R-:W-:Y:S01]  /*5f90*/  LOP3.LUT R4, R11, R4, RZ, 0x3c, !PT ;  /* 0x000000040b047212 */ /* 0x000fe200078e3cff */
[----:B-1----:R-:W-:Y:S06]  /*5fa0*/  @!P0 BRA `(.L_x_120) ;  /* 0x0000000000c48947 */ /* 0x002fec0003800000 */
.L_x_131:
[----:B------:R-:W-:Y:S01]  /*5fb0*/  IMAD R3, R3, 0x8, R0 ;  /* 0x0000000803037824 */ /* 0x000fe200078e0200 */
[----:B------:R-:W-:-:S07]  /*5fc0*/  SHF.L.U32 R0, R4, 0x1f, RZ ;  /* 0x0000001f04007819 */ /* 0x000fce00000006ff */
.L_x_121:
[----:B-1----:R1:W2:Y:S02]  /*5fd0*/  SYNCS.PHASECHK.TRANS64.TRYWAIT P0, [R3+URZ], R0 ;  /* 0x00000000030075a7 */ /* 0x0022a4000800017f */
[----:B--2---:R-:W-:Y:S05]  /*5fe0*/  @!P0 NANOSLEEP.SYNCS 0x989680 ;  /* 0x009896800000895d */ /* 0x004fea0003900000 */
[----:B------:R-:W2:Y:S02]  /*5ff0*/  @!P0 SYNCS.PHASECHK.TRANS64 P0, [R3+URZ], R0 ;  /* 0x00000000030085a7 */ /* 0x000ea4000800007f */
[----:B--2---:R-:W-:Y:S05]  /*6000*/  @!P0 BRA `(.L_x_121) ;  /* 0xfffffffc00f08947 */ /* 0x004fea000383ffff */
.L_x_116:
[----:B------:R-:W-:Y:S05]  /*6010*/  BSYNC B0 ;  /* 0x0000000000007941 */ /* 0x000fea0003800000 */
.L_x_115:
[----:B------:R-:W-:Y:S05]  /*6020*/  EXIT ;  /* 0x000000000000794d */ /* 0x000fea0003800000 */
.L_x_21:
[----:B---3--:R3:W4:Y:S02]  /*6030*/  SYNCS.PHASECHK.TRANS64.TRYWAIT P1, [R3+URZ], R0 ;  /* 0x00000000030075a7 */ /* 0x008724000802017f */
[----:B----4-:R-:W-:Y:S05]  /*6040*/  @!P1 NANOSLEEP.SYNCS 0x989680 ;  /* 0x009896800000995d */ /* 0x010fea0003900000 */
[----:B------:R-:W4:Y:S02]  /*6050*/  @!P1 SYNCS.PHASECHK.TRANS64 P1, [R3+URZ], R0 ;  /* 0x00000000030095a7 */ /* 0x000f24000802007f */
[----:B----4-:R-:W-:Y:S05]  /*6060*/  @!P1 BRA `(.L_x_21) ;  /* 0xfffffffc00f09947 */ /* 0x010fea000383ffff */
[----:B------:R-:W-:Y:S05]  /*6070*/  BRA `(.L_x_20) ;  /* 0xffffffb400247947 */ /* 0x000fea000383ffff */
.L_x_26:
[----:B-1----:R1:W2:Y:S02]  /*6080*/  SYNCS.PHASECHK.TRANS64.TRYWAIT P1, [R5+URZ], R4 ;  /* 0x00000004050075a7 */ /* 0x0022a4000802017f */
[----:B--2---:R-:W-:Y:S05]  /*6090*/  @!P1 NANOSLEEP.SYNCS 0x989680 ;  /* 0x009896800000995d */ /* 0x004fea0003900000 */
[----:B------:R-:W2:Y:S02]  /*60a0*/  @!P1 SYNCS.PHASECHK.TRANS64 P1, [R5+URZ], R4 ;  /* 0x00000004050095a7 */ /* 0x000ea4000802007f */
[----:B--2---:R-:W-:Y:S05]  /*60b0*/  @!P1 BRA `(.L_x_26) ;  /* 0xfffffffc00f09947 */ /* 0x004fea000383ffff */
[----:B------:R-:W-:Y:S05]  /*60c0*/  BRA `(.L_x_25) ;  /* 0xffffffb800147947 */ /* 0x000fea000383ffff */
.L_x_103:
[----:B------:R-:W-:Y:S01]  /*60d0*/  BSSY B1, `(.L_x_122) ;  /* 0x0000006000017945 */ /* 0x000fe20003800000 */
[----:B------:R-:W-:-:S07]  /*60e0*/  IMAD.MOV.U32 R15, RZ, RZ, -0x1 ;  /* 0xffffffffff0f7424 */ /* 0x000fce00078e00ff */
[----:B------:R-:W-:Y:S05]  /*60f0*/  WARPSYNC.COLLECTIVE R15, `(.L_x_123) ;  /* 0x000000000f0c7348 */ /* 0x000fea0003c00000 */
[----:B------:R-:W-:Y:S02]  /*6100*/  ELECT P6, UR62, PT ;  /* 0x00000000003e782f */ /* 0x000fe400038c0000 */
[----:B------:R-:W-:Y:S01]  /*6110*/  MOV R14, UR62 ;  /* 0x0000003e000e7c02 */ /* 0x000fe20008000f00 */
[----:B------:R-:W-:Y:S10]  /*6120*/  ENDCOLLECTIVE ;  /* 0x000000000000791b */ /* 0x000ff40003800000 */
.L_x_123:
[----:B------:R-:W-:Y:S05]  /*6130*/  BSYNC B1 ;  /* 0x0000000000017941 */ /* 0x000fea0003800000 */
.L_x_122:
[----:B------:R-:W-:Y:S05]  /*6140*/  BRA `(.L_x_124) ;  /* 0xfffffff000347947 */ /* 0x000fea000383ffff */
.L_x_106:
[----:B-1----:R1:W2:Y:S02]  /*6150*/  SYNCS.PHASECHK.TRANS64.TRYWAIT P0, [R22+URZ+0x20], R7 ;  /* 0x00002007160075a7 */ /* 0x0022a4000800017f */
[----:B--2---:R-:W-:Y:S05]  /*6160*/  @!P0 NANOSLEEP.SYNCS 0x989680 ;  /* 0x009896800000895d */ /* 0x004fea0003900000 */
[----:B------:R-:W2:Y:S02]  /*6170*/  @!P0 SYNCS.PHASECHK.TRANS64 P0, [R22+URZ+0x20], R7 ;  /* 0x00002007160085a7 */ /* 0x000ea4000800007f */
[----:B--2---:R-:W-:Y:S05]  /*6180*/  @!P0 BRA `(.L_x_106) ;  /* 0xfffffffc00f08947 */ /* 0x004fea000383ffff */
[----:B------:R-:W-:Y:S05]  /*6190*/  BRA `(.L_x_125) ;  /* 0xfffffff000707947 */ /* 0x000fea000383ffff */
.L_x_114:
[----:B------:R-:W-:Y:S01]  /*61a0*/  BSSY B0, `(.L_x_126) ;  /* 0x0000006000007945 */ /* 0x000fe20003800000 */
[----:B------:R-:W-:-:S07]  /*61b0*/  IMAD.MOV.U32 R15, RZ, RZ, -0x1 ;  /* 0xffffffffff0f7424 */ /* 0x000fce00078e00ff */
[----:B------:R-:W-:Y:S05]  /*61c0*/  WARPSYNC.COLLECTIVE R15, `(.L_x_127) ;  /* 0x000000000f0c7348 */ /* 0x000fea0003c00000 */
[----:B------:R-:W-:Y:S02]  /*61d0*/  ELECT P6, UR62, PT ;  /* 0x00000000003e782f */ /* 0x000fe400038c0000 */
[----:B------:R-:W-:Y:S01]  /*61e0*/  MOV R14, UR62 ;  /* 0x0000003e000e7c02 */ /* 0x000fe20008000f00 */
[----:B------:R-:W-:Y:S10]  /*61f0*/  ENDCOLLECTIVE ;  /* 0x000000000000791b */ /* 0x000ff40003800000 */
.L_x_127:
[----:B------:R-:W-:Y:S05]  /*6200*/  BSYNC B0 ;  /* 0x0000000000007941 */ /* 0x000fea0003800000 */
.L_x_126:
[----:B------:R-:W-:Y:S05]  /*6210*/  BRA `(.L_x_128) ;  /* 0xfffffff800d07947 */ /* 0x000fea000383ffff */
.L_x_118:
[----:B0-----:R0:W1:Y:S02]  /*6220*/  SYNCS.PHASECHK.TRANS64.TRYWAIT P0, [R5+URZ], R2 ;  /* 0x00000002050075a7 */ /* 0x001064000800017f */
[----:B-1----:R-:W-:Y:S05]  /*6230*/  @!P0 NANOSLEEP.SYNCS 0x989680 ;  /* 0x009896800000895d */ /* 0x002fea0003900000 */
[----:B------:R-:W1:Y:S02]  /*6240*/  @!P0 SYNCS.PHASECHK.TRANS64 P0, [R5+URZ], R2 ;  /* 0x00000002050085a7 */ /* 0x000e64000800007f */
[----:B-1----:R-:W-:Y:S05]  /*6250*/  @!P0 BRA `(.L_x_118) ;  /* 0xfffffffc00f08947 */ /* 0x002fea000383ffff */
[----:B------:R-:W-:Y:S05]  /*6260*/  BRA `(.L_x_129) ;  /* 0xfffffffc00107947 */ /* 0x000fea000383ffff */
.L_x_119:
[----:B0-----:R0:W1:Y:S02]  /*6270*/  SYNCS.PHASECHK.TRANS64.TRYWAIT P0, [R7+URZ], R4 ;  /* 0x00000004070075a7 */ /* 0x001064000800017f */
[----:B-1----:R-:W-:Y:S05]  /*6280*/  @!P0 NANOSLEEP.SYNCS 0x989680 ;  /* 0x009896800000895d */ /* 0x002fea0003900000 */
[----:B------:R-:W1:Y:S02]  /*6290*/  @!P0 SYNCS.PHASECHK.TRANS64 P0, [R7+URZ], R4 ;  /* 0x00000004070085a7 */ /* 0x000e64000800007f */
[----:B-1----:R-:W-:Y:S05]  /*62a0*/  @!P0 BRA `(.L_x_119) ;  /* 0xfffffffc00f08947 */ /* 0x002fea000383ffff */
[----:B------:R-:W-:Y:S05]  /*62b0*/  BRA `(.L_x_130) ;  /* 0xfffffffc00207947 */ /* 0x000fea000383ffff */
.L_x_120:
[----:B0-----:R0:W1:Y:S02]  /*62c0*/  SYNCS.PHASECHK.TRANS64.TRYWAIT P0, [R6+URZ], R5 ;  /* 0x00000005060075a7 */ /* 0x001064000800017f */
[----:B-1----:R-:W-:Y:S05]  /*62d0*/  @!P0 NANOSLEEP.SYNCS 0x989680 ;  /* 0x009896800000895d */ /* 0x002fea0003900000 */
[----:B------:R-:W1:Y:S02]  /*62e0*/  @!P0 SYNCS.PHASECHK.TRANS64 P0, [R6+URZ], R5 ;  /* 0x00000005060085a7 */ /* 0x000e64000800007f */
[----:B-1----:R-:W-:Y:S05]  /*62f0*/  @!P0 BRA `(.L_x_120) ;  /* 0xfffffffc00f08947 */ /* 0x002fea000383ffff */
[----:B------:R-:W-:Y:S05]  /*6300*/  BRA `(.L_x_131) ;  /* 0xfffffffc00287947 */ /* 0x000fea000383ffff */
.L_x_132:
[----:B------:R-:W-:-:S00]  /*6310*/  BRA `(.L_x_132) ;  /* 0xfffffffc00fc7947 */ /* 0x000fc0000383ffff */
[----:B------:R-:W-:-:S00]  /*6320*/  NOP ;  /* 0x0000000000007918 */ /* 0x000fc00000000000 */
        /* <DEDUP_REMOVED lines=13> */
.L_x_133:


//--------------------- .nv.global.init           --------------------------
	.section	.nv.global.init,"aw",@progbits
.nv.global.init:
	.type		$str$22,@object
	.size		$str$22,($str$23 - $str$22)
$str$22:
        /*0000*/ 	.byte	0x6b, 0x5f, 0x74, 0x69, 0x6c, 0x65, 0x5f, 0x63, 0x6f, 0x75, 0x6e, 0x74, 0x20, 0x3e, 0x3d, 0x20
        /*0010*/ 	.byte	0x31, 0x00
	.type		$str$23,@object
	.size		$str$23,(__unnamed_1 - $str$23)
$str$23:
        /*0012*/ 	.byte	0x2f, 0x74, 0x6d, 0x70, 0x2f, 0x63, 0x75, 0x74, 0x6c, 0x61, 0x73, 0x73, 0x5f, 0x73, 0x77, 0x65
        /*0022*/ 	.byte	0x65, 0x70, 0x5f, 0x73, 0x72, 0x63, 0x2f, 0x69, 0x6e, 0x63, 0x6c, 0x75, 0x64, 0x65, 0x2f, 0x63
        /*0032*/ 	.byte	0x75, 0x74, 0x6c, 0x61, 0x73, 0x73, 0x2f, 0x67, 0x65, 0x6d, 0x6d, 0x2f, 0x63, 0x6f, 0x6c, 0x6c
        /*0042*/ 	.byte	0x65, 0x63, 0x74, 0x69, 0x76, 0x65, 0x2f, 0x73, 0x6d, 0x39, 0x30, 0x5f, 0x6d, 0x6d, 0x61, 0x5f
        /*0052*/ 	.byte	0x74, 0x6d, 0x61, 0x5f, 0x67, 0x6d, 0x6d, 0x61, 0x5f, 0x73, 0x73, 0x5f, 0x77, 0x61, 0x72, 0x70
        /*0062*/ 	.byte	0x73, 0x70, 0x65, 0x63, 0x69, 0x61, 0x6c, 0x69, 0x7a, 0x65, 0x64, 0x2e, 0x68, 0x70, 0x70, 0x00
	.type		__unnamed_1,@object
	.size		__unnamed_1,(.L_0 - __unnamed_1)
__unnamed_1:
        /*0072*/ 	.byte	0x76, 0x6f, 0x69, 0x64, 0x20, 0x63, 0x75, 0x74, 0x6c, 0x61, 0x73, 0x73, 0x3a, 0x3a, 0x67, 0x65
        /* <DEDUP_REMOVED lines=181> */
        /*0bd2*/ 	.byte	0x74, 0x69, 0x74, 0x79, 0x5d, 0x00
.L_0:


//--------------------- .nv.shared._ZN7cutlass13device_kernelINS_4gemm6kernel13GemmUniversalIN4cute5tupleIJiiiiEEENS1_10collective13CollectiveMmaINS1_34MainloopSm90TmaGmmaWarpSpecializedILi4ENS5_IJNS4_1CILi2EEESB_NSA_ILi1EEEEEENS1_35KernelTmaWarpSpecializedCooperativeEEENS5_IJNSA_ILi128EEENSA_ILi64EEESH_EEENS_10bfloat16_tENS5_IJlSC_lEEESJ_SK_NS4_8TiledMMAINS4_8MMA_AtomIJNS4_4SM904GMMA27MMA_64x64x16_F32BF16BF16_SSILNSO_5MajorE0ELSQ_0ELNSO_7ScaleInE1ELSR_1EEEEEENS4_6LayoutINS5_IJSB_SC_SC_EEENS5_IJSC_NSA_ILi0EEESW_EEEEENS5_IJNS4_10UnderscoreESZ_SZ_EEEEENS4_23SM90_TMA_LOAD_MULTICASTENS4_14ComposedLayoutINS4_7SwizzleILi3ELi4ELi3EEENS4_18smem_ptr_flag_bitsILi16EEENSU_INS5_IJNSA_ILi8EEESH_EEENS5_IJSH_SC_EEEEEEEvNS4_8identityES12_S1C_vS1D_EENS_8epilogue10collective6detail29Sm90TmaWarpSpecializedAdapterINS1G_15DefaultEpilogueISJ_SK_SK_NS1F_6thread17LinearCombinationISJ_Li1EffLNS1K_9ScaleType4KindE0ELNS_15FloatRoundStyleE2ESJ_EENS1_15EpilogueDefaultEEEEEvvEEEEvNT_6ParamsE --------------------------
	.section	.nv.shared._ZN7cutlass13device_kernelINS_4gemm6kernel13GemmUniversalIN4cute5tupleIJiiiiEEENS1_10collective13CollectiveMmaINS1_34MainloopSm90TmaGmmaWarpSpecializedILi4ENS5_IJNS4_1CILi2EEESB_NSA_ILi1EEEEEENS1_35KernelTmaWarpSpecializedCooperativeEEENS5_IJNSA_ILi128EEENSA_ILi64EEESH_EEENS_10bfloat16_tENS5_IJlSC_lEEESJ_SK_NS4_8TiledMMAINS4_8MMA_AtomIJNS4_4SM904GMMA27MMA_64x64x16_F32BF16BF16_SSILNSO_5MajorE0ELSQ_0ELNSO_7ScaleInE1ELSR_1EEEEEENS4_6LayoutINS5_IJSB_SC_SC_EEENS5_IJSC_NSA_ILi0EEESW_EEEEENS5_IJNS4_10UnderscoreESZ_SZ_EEEEENS4_23SM90_TMA_LOAD_MULTICASTENS4_14ComposedLayoutINS4_7SwizzleILi3ELi4ELi3EEENS4_18smem_ptr_flag_bitsILi16EEENSU_INS5_IJNSA_ILi8EEESH_EEENS5_IJSH_SC_EEEEEEEvNS4_8identityES12_S1C_vS1D_EENS_8epilogue10collective6detail29Sm90TmaWarpSpecializedAdapterINS1G_15DefaultEpilogueISJ_SK_SK_NS1F_6thread17LinearCombinationISJ_Li1EffLNS1K_9ScaleType4KindE0ELNS_15FloatRoundStyleE2ESJ_EENS1_15EpilogueDefaultEEEEEvvEEEEvNT_6ParamsE,"aw",@nobits
	.sectionflags	@""
	.align	16
	.zero		1024


//--------------------- .nv.shared.reserved.0     --------------------------
	.section	.nv.shared.reserved.0,"aw",@nobits
	.weak		__nv_reservedSMEM_offset_0_alias
	.size		__nv_reservedSMEM_offset_0_alias, 0, 0
	.other		__nv_reservedSMEM_offset_0_alias,@"STO_CUDA_RESERVED_SHARED STV_DEFAULT"
__nv_reservedSMEM_offset_0_alias:
	.zero		0


//--------------------- .nv.global                --------------------------
	.section	.nv.global,"aw",@nobits
.nv.global:
	.type		_ZN39_INTERNAL_34bfbe61_4_k_cu_c2e13fb5_37004cute1_E,@object
	.size		_ZN39_INTERNAL_34bfbe61_4_k_cu_c2e13fb5_37004cute1_E,(_ZN39_INTERNAL_34bfbe61_4_k_cu_c2e13fb5_37004cuda3std3__45__cpo6cbeginE - _ZN39_INTERNAL_34bfbe61_4_k_cu_c2e13fb5_37004cute1_E)
_ZN39_INTERNAL_34bfbe61_4_k_cu_c2e13fb5_37004cute1_E:
	.zero		1
	.type		_ZN39_INTERNAL_34bfbe61_4_k_cu_c2e13fb5_37004cuda3std3__45__cpo6cbeginE,@object
	.size		_ZN39_INTERNAL_34bfbe61_4_k_cu_c2e13fb5_37004cuda3std3__45__cpo6cbeginE,(_ZN39_INTERNAL_34bfbe61_4_k_cu_c2e13fb5_37004cuda3std3__48in_placeE - _ZN39_INTERNAL_34bfbe61_4_k_cu_c2e13fb5_37004cuda3std3__45__cpo6cbeginE)
_ZN39_INTERNAL_34bfbe61_4_k_cu_c2e13fb5_37004cuda3std3__45__cpo6cbeginE:
	.zero		1
	.type		_ZN39_INTERNAL_34bfbe61_4_k_cu_c2e13fb5_37004cuda3std3__48in_placeE,@object
	.size		_ZN39_INTERNAL_34bfbe61_4_k_cu_c2e13fb5_37004cuda3std3__48in_placeE,(_ZN39_INTERNAL_34bfbe61_4_k_cu_c2e13fb5_37004cuda3std6ranges3__45__cpo9iter_moveE - _ZN39_INTERNAL_34bfbe61_4_k_cu_c2e13fb5_37004cuda3std3__48in_placeE)
_ZN39_INTERNAL_34bfbe61_4_k_cu_c2e13fb5_37004cuda3std3__48in_placeE:
	.zero		1
	.type		_ZN39_INTERNAL_34bfbe61_4_k_cu_c2e13fb5_37004cuda3std6ranges3__45__cpo9iter_moveE,@object
	.size		_ZN39_INTERNAL_34bfbe61_4_k_cu_c2e13fb5_37004cuda3std6ranges3__45__cpo9iter_moveE,(_ZN39_INTERNAL_34bfbe61_4_k_cu_c2e13fb5_37004cuda3std3__45__cpo5beginE - _ZN39_INTERNAL_34bfbe61_4_k_cu_c2e13fb5_37004cuda3std6ranges3__45__cpo9iter_moveE)
_ZN39_INTERNAL_34bfbe61_4_k_cu_c2e13fb5_37004cuda3std6ranges3__45__cpo9iter_moveE:
	.zero		1
	.type		_ZN39_INTERNAL_34bfbe61_4_k_cu_c2e13fb5_37004cuda3std3__45__cpo5beginE,@object
	.size		_ZN39_INTERNAL_34bfbe61_4_k_cu_c2e13fb5_37004cuda3std3__45__cpo5beginE,(_ZN39_INTERNAL_34bfbe61_4_k_cu_c2e13fb5_37004cuda3std3__441_GLOBAL__N__34bfbe61_4_k_cu_c2e13fb5_37006ignoreE - _ZN39_INTERNAL_34bfbe61_4_k_cu_c2e13fb5_37004cuda3std3__45__cpo5beginE)
_ZN39_INTERNAL_34bfbe61_4_k_cu_c2e13fb5_37004cuda3std3__45__cpo5beginE:
	.zero		1
	.type		_ZN39_INTERNAL_34bfbe61_4_k_cu_c2e13fb5_37004cuda3std3__441_GLOBAL__N__34bfbe61_4_k_cu_c2e13fb5_37006ignoreE,@object
	.size		_ZN39_INTERNAL_34bfbe61_4_k_cu_c2e13fb5_37004cuda3std3__441_GLOBAL__N__34bfbe61_4_k_cu_c2e13fb5_37006ignoreE,(_ZN39_INTERNAL_34bfbe61_4_k_cu_c2e13fb5_37004cute7productE - _ZN39_INTERNAL_34bfbe61_4_k_cu_c2e13fb5_37004cuda3std3__441_GLOBAL__N__34bfbe61_4_k_cu_c2e13fb5_37006ignoreE)
_ZN39_INTERNAL_34bfbe61_4_k_cu_c2e13fb5_37004cuda3std3__441_GLOBAL__N__34bfbe61_4_k_cu_c2e13fb5_37006ignoreE:
	.zero		1
	.type		_ZN39_INTERNAL_34bfbe61_4_k_cu_c2e13fb5_37004cute7productE,@object
	.size		_ZN39_INTERNAL_34bfbe61_4_k_cu_c2e13fb5_37004cute7productE,(_ZN39_INTERNAL_34bfbe61_4_k_cu_c2e13fb5_37004cuda3std3__45__cpo3endE - _ZN39_INTERNAL_34bfbe61_4_k_cu_c2e13fb5_37004cute7productE)
_ZN39_INTERNAL_34bfbe61_4_k_cu_c2e13fb5_37004cute7productE:
	.zero		1
	.type		_ZN39_INTERNAL_34bfbe61_4_k_cu_c2e13fb5_37004cuda3std3__45__cpo3endE,@object
	.size		_ZN39_INTERNAL_34bfbe61_4_k_cu_c2e13fb5_37004cuda3std3__45__cpo3endE,(_ZN39_INTERNAL_34bfbe61_4_k_cu_c2e13fb5_37004cuda3std3__419piecewise_constructE - _ZN39_INTERNAL_34bfbe61_4_k_cu_c2e13fb5_37004cuda3std3__45__cpo3endE)
_ZN39_INTERNAL_34bfbe61_4_k_cu_c2e13fb5_37004cuda3std3__45__cpo3endE:
	.zero		1
	.type		_ZN39_INTERNAL_34bfbe61_4_k_cu_c2e13fb5_37004cuda3std3__419piecewise_constructE,@object
	.size		_ZN39_INTERNAL_34bfbe61_4_k_cu_c2e13fb5_37004cuda3std3__419piecewise_constructE,(_ZN39_INTERNAL_34bfbe61_4_k_cu_c2e13fb5_37004cuda3std3__45__cpo4cendE - _ZN39_INTERNAL_34bfbe61_4_k_cu_c2e13fb5_37004cuda3std3__419piecewise_constructE)
_ZN39_INTERNAL_34bfbe61_4_k_cu_c2e13fb5_37004cuda3std3__419piecewise_constructE:
	.zero		1
	.type		_ZN39_INTERNAL_34bfbe61_4_k_cu_c2e13fb5_37004cuda3std3__45__cpo4cendE,@object
	.size		_ZN39_INTERNAL_34bfbe61_4_k_cu_c2e13fb5_37004cuda3std3__45__cpo4cendE,(_ZN39_INTERNAL_34bfbe61_4_k_cu_c2e13fb5_37004cuda3std6ranges3__45__cpo4swapE - _ZN39_INTERNAL_34bfbe61_4_k_cu_c2e13fb5_37004cuda3std3__45__cpo4cendE)
_ZN39_INTERNAL_34bfbe61_4_k_cu_c2e13fb5_37004cuda3std3__45__cpo4cendE:
	.zero		1
	.type		_ZN39_INTERNAL_34bfbe61_4_k_cu_c2e13fb5_37004cuda3std6ranges3__45__cpo4swapE,@object
	.size		_ZN39_INTERNAL_34bfbe61_4_k_cu_c2e13fb5_37004cuda3std6ranges3__45__cpo4swapE,(.L_8 - _ZN39_INTERNAL_34bfbe61_4_k_cu_c2e13fb5_37004cuda3std6ranges3__45__cpo4swapE)
_ZN39_INTERNAL_34bfbe61_4_k_cu_c2e13fb5_37004cuda3std6ranges3__45__cpo4swapE:
	.zero		1
.L_8:


//--------------------- .nv.constant0._ZN7cutlass13device_kernelINS_4gemm6kernel13GemmUniversalIN4cute5tupleIJiiiiEEENS1_10collective13CollectiveMmaINS1_34MainloopSm90TmaGmmaWarpSpecializedILi4ENS5_IJNS4_1CILi2EEESB_NSA_ILi1EEEEEENS1_35KernelTmaWarpSpecializedCooperativeEEENS5_IJNSA_ILi128EEENSA_ILi64EEESH_EEENS_10bfloat16_tENS5_IJlSC_lEEESJ_SK_NS4_8TiledMMAINS4_8MMA_AtomIJNS4_4SM904GMMA27MMA_64x64x16_F32BF16BF16_SSILNSO_5MajorE0ELSQ_0ELNSO_7ScaleInE1ELSR_1EEEEEENS4_6LayoutINS5_IJSB_SC_SC_EEENS5_IJSC_NSA_ILi0EEESW_EEEEENS5_IJNS4_10UnderscoreESZ_SZ_EEEEENS4_23SM90_TMA_LOAD_MULTICASTENS4_14ComposedLayoutINS4_7SwizzleILi3ELi4ELi3EEENS4_18smem_ptr_flag_bitsILi16EEENSU_INS5_IJNSA_ILi8EEESH_EEENS5_IJSH_SC_EEEEEEEvNS4_8identityES12_S1C_vS1D_EENS_8epilogue10collective6detail29Sm90TmaWarpSpecializedAdapterINS1G_15DefaultEpilogueISJ_SK_SK_NS1F_6thread17LinearCombinationISJ_Li1EffLNS1K_9ScaleType4KindE0ELNS_15FloatRoundStyleE2ESJ_EENS1_15EpilogueDefaultEEEEEvvEEEEvNT_6ParamsE --------------------------
	.section	.nv.constant0._ZN7cutlass13device_kernelINS_4gemm6kernel13GemmUniversalIN4cute5tupleIJiiiiEEENS1_10collective13CollectiveMmaINS1_34MainloopSm90TmaGmmaWarpSpecializedILi4ENS5_IJNS4_1CILi2EEESB_NSA_ILi1EEEEEENS1_35KernelTmaWarpSpecializedCooperativeEEENS5_IJNSA_ILi128EEENSA_ILi64EEESH_EEENS_10bfloat16_tENS5_IJlSC_lEEESJ_SK_NS4_8TiledMMAINS4_8MMA_AtomIJNS4_4SM904GMMA27MMA_64x64x16_F32BF16BF16_SSILNSO_5MajorE0ELSQ_0ELNSO_7ScaleInE1ELSR_1EEEEEENS4_6LayoutINS5_IJSB_SC_SC_EEENS5_IJSC_NSA_ILi0EEESW_EEEEENS5_IJNS4_10UnderscoreESZ_SZ_EEEEENS4_23SM90_TMA_LOAD_MULTICASTENS4_14ComposedLayoutINS4_7SwizzleILi3ELi4ELi3EEENS4_18smem_ptr_flag_bitsILi16EEENSU_INS5_IJNSA_ILi8EEESH_EEENS5_IJSH_SC_EEEEEEEvNS4_8identityES12_S1C_vS1D_EENS_8epilogue10collective6detail29Sm90TmaWarpSpecializedAdapterINS1G_15DefaultEpilogueISJ_SK_SK_NS1F_6thread17LinearCombinationISJ_Li1EffLNS1K_9ScaleType4KindE0ELNS_15FloatRoundStyleE2ESJ_EENS1_15EpilogueDefaultEEEEEvvEEEEvNT_6ParamsE,"a",@progbits
	.sectionflags	@""
	.align	4
.nv.constant0._ZN7cutlass13device_kernelINS_4gemm6kernel13GemmUniversalIN4cute5tupleIJiiiiEEENS1_10collective13CollectiveMmaINS1_34MainloopSm90TmaGmmaWarpSpecializedILi4ENS5_IJNS4_1CILi2EEESB_NSA_ILi1EEEEEENS1_35KernelTmaWarpSpecializedCooperativeEEENS5_IJNSA_ILi128EEENSA_ILi64EEESH_EEENS_10bfloat16_tENS5_IJlSC_lEEESJ_SK_NS4_8TiledMMAINS4_8MMA_AtomIJNS4_4SM904GMMA27MMA_64x64x16_F32BF16BF16_SSILNSO_5MajorE0ELSQ_0ELNSO_7ScaleInE1ELSR_1EEEEEENS4_6LayoutINS5_IJSB_SC_SC_EEENS5_IJSC_NSA_ILi0EEESW_EEEEENS5_IJNS4_10UnderscoreESZ_SZ_EEEEENS4_23SM90_TMA_LOAD_MULTICASTENS4_14ComposedLayoutINS4_7SwizzleILi3ELi4ELi3EEENS4_18smem_ptr_flag_bitsILi16EEENSU_INS5_IJNSA_ILi8EEESH_EEENS5_IJSH_SC_EEEEEEEvNS4_8identityES12_S1C_vS1D_EENS_8epilogue10collective6detail29Sm90TmaWarpSpecializedAdapterINS1G_15DefaultEpilogueISJ_SK_SK_NS1F_6thread17LinearCombinationISJ_Li1EffLNS1K_9ScaleType4KindE0ELNS_15FloatRoundStyleE2ESJ_EENS1_15EpilogueDefaultEEEEEvvEEEEvNT_6ParamsE:
	.zero		1664


//--------------------- SYMBOLS --------------------------

	.type		.nv.reservedSmem.offset0,@object
	.size		.nv.reservedSmem.offset0,0x4
	.type		__assertfail,@function
